	.target	sm_90a

	.elftype	@"ET_EXEC"


//--------------------- .note.nv.tkinfo           --------------------------
	.section	.note.nv.tkinfo,"",@"SHT_NOTE"
	.sectionflags	@"SHF_NOTE_NV_TKINFO"
	.tkinfo
        /*0018*/ 	.word	0x00000002
        /*0030*/ 	.string	""
        /*0030*/ 	.string	"ptxas"
        /*0030*/ 	.string	"Cuda compilation tools, release 13.0, V13.0.88"
        /*0030*/ 	.string	"Build cuda_13.0.r13.0/compiler.36424714_0"
        /*0030*/ 	.string	"-arch sm_90a -m 64 "



//--------------------- .note.nv.cuinfo           --------------------------
	.section	.note.nv.cuinfo,"",@"SHT_NOTE"
	.sectionflags	@"SHF_NOTE_NV_CUINFO"
        /*0018*/ 	.short	0x0002
        /*001a*/ 	.short	0x005a
        /*001c*/ 	.short	0x0082
	.zero		2


//--------------------- .nv.info                  --------------------------
	.section	.nv.info,"",@"SHT_CUDA_INFO"
	.align	4


	//----- nvinfo : EIATTR_REGCOUNT
	.align		4
        /*0000*/ 	.byte	0x04, 0x2f
        /*0002*/ 	.short	(.L_12 - .L_11)
	.align		4
.L_11:
        /*0004*/ 	.word	index@(_ZN7cutlass13device_kernelINS_4gemm6kernel13GemmUniversalIN4cute5tupleIJiiiiEEENS1_10collective13CollectiveMmaINS1_37MainloopSm90TmaGmmaWarpSpecializedFP8ILi9ENS5_IJNS4_1CILi4EEESB_NSA_ILi1EEEEEENS1_35KernelTmaWarpSpecializedCooperativeEEENS5_IJNSA_ILi128EEENSA_ILi64EEESG_EEENS_12float_e5m2_tENS5_IJlSC_lEEESJ_SK_NS4_8TiledMMAINS4_8MMA_AtomIJNS4_4SM904GMMA30MMA_64x64x32_F32E5M2E5M2_SS_TNILNSO_7ScaleInE1ELSQ_1EEEEEENS4_6LayoutINS5_IJNSA_ILi2EEESC_SC_EEENS5_IJSC_NSA_ILi0EEESW_EEEEENS5_IJNS4_10UnderscoreESZ_SZ_EEEEENS4_23SM90_TMA_LOAD_MULTICASTENS4_14ComposedLayoutINS4_7SwizzleILi3ELi4ELi3EEENS4_18smem_ptr_flag_bitsILi8EEENST_INS5_IJNSA_ILi8EEESG_EEENS5_IJSG_SC_EEEEEEEvNS4_8identityES12_S1C_vS1D_EENS_8epilogue10collective6detail29Sm90TmaWarpSpecializedAdapterINS1G_15DefaultEpilogueISJ_SK_SK_NS1F_6thread17LinearCombinationISJ_Li1EffLNS1K_9ScaleType4KindE0ELNS_15FloatRoundStyleE2ESJ_EENS1_15EpilogueDefaultEEEEEvvEEEEvNT_6ParamsE)
        /*0008*/ 	.word	0x000000a8


	//----- nvinfo : EIATTR_FRAME_SIZE
	.align		4
.L_12:
        /*000c*/ 	.byte	0x04, 0x11
        /*000e*/ 	.short	(.L_14 - .L_13)
	.align		4
.L_13:
        /*0010*/ 	.word	index@(_ZN7cutlass13device_kernelINS_4gemm6kernel13GemmUniversalIN4cute5tupleIJiiiiEEENS1_10collective13CollectiveMmaINS1_37MainloopSm90TmaGmmaWarpSpecializedFP8ILi9ENS5_IJNS4_1CILi4EEESB_NSA_ILi1EEEEEENS1_35KernelTmaWarpSpecializedCooperativeEEENS5_IJNSA_ILi128EEENSA_ILi64EEESG_EEENS_12float_e5m2_tENS5_IJlSC_lEEESJ_SK_NS4_8TiledMMAINS4_8MMA_AtomIJNS4_4SM904GMMA30MMA_64x64x32_F32E5M2E5M2_SS_TNILNSO_7ScaleInE1ELSQ_1EEEEEENS4_6LayoutINS5_IJNSA_ILi2EEESC_SC_EEENS5_IJSC_NSA_ILi0EEESW_EEEEENS5_IJNS4_10UnderscoreESZ_SZ_EEEEENS4_23SM90_TMA_LOAD_MULTICASTENS4_14ComposedLayoutINS4_7SwizzleILi3ELi4ELi3EEENS4_18smem_ptr_flag_bitsILi8EEENST_INS5_IJNSA_ILi8EEESG_EEENS5_IJSG_SC_EEEEEEEvNS4_8identityES12_S1C_vS1D_EENS_8epilogue10collective6detail29Sm90TmaWarpSpecializedAdapterINS1G_15DefaultEpilogueISJ_SK_SK_NS1F_6thread17LinearCombinationISJ_Li1EffLNS1K_9ScaleType4KindE0ELNS_15FloatRoundStyleE2ESJ_EENS1_15EpilogueDefaultEEEEEvvEEEEvNT_6ParamsE)
        /*0014*/ 	.word	0x00000000


	//----- nvinfo : EIATTR_MIN_STACK_SIZE
	.align		4
.L_14:
        /*0018*/ 	.byte	0x04, 0x12
        /*001a*/ 	.short	(.L_16 - .L_15)
	.align		4
.L_15:
        /*001c*/ 	.word	index@(_ZN7cutlass13device_kernelINS_4gemm6kernel13GemmUniversalIN4cute5tupleIJiiiiEEENS1_10collective13CollectiveMmaINS1_37MainloopSm90TmaGmmaWarpSpecializedFP8ILi9ENS5_IJNS4_1CILi4EEESB_NSA_ILi1EEEEEENS1_35KernelTmaWarpSpecializedCooperativeEEENS5_IJNSA_ILi128EEENSA_ILi64EEESG_EEENS_12float_e5m2_tENS5_IJlSC_lEEESJ_SK_NS4_8TiledMMAINS4_8MMA_AtomIJNS4_4SM904GMMA30MMA_64x64x32_F32E5M2E5M2_SS_TNILNSO_7ScaleInE1ELSQ_1EEEEEENS4_6LayoutINS5_IJNSA_ILi2EEESC_SC_EEENS5_IJSC_NSA_ILi0EEESW_EEEEENS5_IJNS4_10UnderscoreESZ_SZ_EEEEENS4_23SM90_TMA_LOAD_MULTICASTENS4_14ComposedLayoutINS4_7SwizzleILi3ELi4ELi3EEENS4_18smem_ptr_flag_bitsILi8EEENST_INS5_IJNSA_ILi8EEESG_EEENS5_IJSG_SC_EEEEEEEvNS4_8identityES12_S1C_vS1D_EENS_8epilogue10collective6detail29Sm90TmaWarpSpecializedAdapterINS1G_15DefaultEpilogueISJ_SK_SK_NS1F_6thread17LinearCombinationISJ_Li1EffLNS1K_9ScaleType4KindE0ELNS_15FloatRoundStyleE2ESJ_EENS1_15EpilogueDefaultEEEEEvvEEEEvNT_6ParamsE)
        /*0020*/ 	.word	0x00000000
.L_16:


//--------------------- .nv.compat                --------------------------
	.section	.nv.compat,"",@"SHT_CUDA_COMPAT_INFO"
	.align	4
        /*0000*/ 	.byte	0x02, 0x09, 0x01, 0x00, 0x02, 0x02, 0x04, 0x00, 0x02, 0x05, 0x05, 0x00, 0x03, 0x07, 0x01, 0x01
        /*0010*/ 	.byte	0x02, 0x03, 0x01, 0x00, 0x02, 0x06, 0x01, 0x00, 0x04, 0x0b, 0x08, 0x00, 0x00, 0x00, 0x00, 0x00
        /*0020*/ 	.byte	0x00, 0x00, 0x00, 0x00


//--------------------- .nv.info._ZN7cutlass13device_kernelINS_4gemm6kernel13GemmUniversalIN4cute5tupleIJiiiiEEENS1_10collective13CollectiveMmaINS1_37MainloopSm90TmaGmmaWarpSpecializedFP8ILi9ENS5_IJNS4_1CILi4EEESB_NSA_ILi1EEEEEENS1_35KernelTmaWarpSpecializedCooperativeEEENS5_IJNSA_ILi128EEENSA_ILi64EEESG_EEENS_12float_e5m2_tENS5_IJlSC_lEEESJ_SK_NS4_8TiledMMAINS4_8MMA_AtomIJNS4_4SM904GMMA30MMA_64x64x32_F32E5M2E5M2_SS_TNILNSO_7ScaleInE1ELSQ_1EEEEEENS4_6LayoutINS5_IJNSA_ILi2EEESC_SC_EEENS5_IJSC_NSA_ILi0EEESW_EEEEENS5_IJNS4_10UnderscoreESZ_SZ_EEEEENS4_23SM90_TMA_LOAD_MULTICASTENS4_14ComposedLayoutINS4_7SwizzleILi3ELi4ELi3EEENS4_18smem_ptr_flag_bitsILi8EEENST_INS5_IJNSA_ILi8EEESG_EEENS5_IJSG_SC_EEEEEEEvNS4_8identityES12_S1C_vS1D_EENS_8epilogue10collective6detail29Sm90TmaWarpSpecializedAdapterINS1G_15DefaultEpilogueISJ_SK_SK_NS1F_6thread17LinearCombinationISJ_Li1EffLNS1K_9ScaleType4KindE0ELNS_15FloatRoundStyleE2ESJ_EENS1_15EpilogueDefaultEEEEEvvEEEEvNT_6ParamsE --------------------------
	.section	.nv.info._ZN7cutlass13device_kernelINS_4gemm6kernel13GemmUniversalIN4cute5tupleIJiiiiEEENS1_10collective13CollectiveMmaINS1_37MainloopSm90TmaGmmaWarpSpecializedFP8ILi9ENS5_IJNS4_1CILi4EEESB_NSA_ILi1EEEEEENS1_35KernelTmaWarpSpecializedCooperativeEEENS5_IJNSA_ILi128EEENSA_ILi64EEESG_EEENS_12float_e5m2_tENS5_IJlSC_lEEESJ_SK_NS4_8TiledMMAINS4_8MMA_AtomIJNS4_4SM904GMMA30MMA_64x64x32_F32E5M2E5M2_SS_TNILNSO_7ScaleInE1ELSQ_1EEEEEENS4_6LayoutINS5_IJNSA_ILi2EEESC_SC_EEENS5_IJSC_NSA_ILi0EEESW_EEEEENS5_IJNS4_10UnderscoreESZ_SZ_EEEEENS4_23SM90_TMA_LOAD_MULTICASTENS4_14ComposedLayoutINS4_7SwizzleILi3ELi4ELi3EEENS4_18smem_ptr_flag_bitsILi8EEENST_INS5_IJNSA_ILi8EEESG_EEENS5_IJSG_SC_EEEEEEEvNS4_8identityES12_S1C_vS1D_EENS_8epilogue10collective6detail29Sm90TmaWarpSpecializedAdapterINS1G_15DefaultEpilogueISJ_SK_SK_NS1F_6thread17LinearCombinationISJ_Li1EffLNS1K_9ScaleType4KindE0ELNS_15FloatRoundStyleE2ESJ_EENS1_15EpilogueDefaultEEEEEvvEEEEvNT_6ParamsE,"",@"SHT_CUDA_INFO"
	.sectionflags	@""
	.align	4


	//----- nvinfo : EIATTR_CUDA_API_VERSION
	.align		4
        /*0000*/ 	.byte	0x04, 0x37
        /*0002*/ 	.short	(.L_18 - .L_17)
.L_17:
        /*0004*/ 	.word	0x00000082


	//----- nvinfo : EIATTR_KPARAM_INFO
	.align		4
.L_18:
        /*0008*/ 	.byte	0x04, 0x17
        /*000a*/ 	.short	(.L_20 - .L_19)
.L_19:
        /*000c*/ 	.word	0x00000000
        /*0010*/ 	.short	0x0000
        /*0012*/ 	.short	0x0070
        /*0014*/ 	.byte	0x00, 0xf0, 0x01, 0x10


	//----- nvinfo : EIATTR_SPARSE_MMA_MASK
	.align		4
.L_20:
        /*0018*/ 	.byte	0x03, 0x50
        /*001a*/ 	.short	0x0000


	//----- nvinfo : EIATTR_MAXREG_COUNT
	.align		4
        /*001c*/ 	.byte	0x03, 0x1b
        /*001e*/ 	.short	0x00a8


	//----- nvinfo : EIATTR_NUM_BARRIERS
	.align		4
        /*0020*/ 	.byte	0x02, 0x4c
        /*0022*/ 	.byte	0x01
	.zero		1


	//----- nvinfo : EIATTR_MERCURY_ISA_VERSION
	.align		4
        /*0024*/ 	.byte	0x03, 0x5f
        /*0026*/ 	.short	0x0101


	//----- nvinfo : EIATTR_INT_WARP_WIDE_INSTR_OFFSETS
	.align		4
        /*0028*/ 	.byte	0x04, 0x31
        /*002a*/ 	.short	(.L_22 - .L_21)


	//   ....[0]....
.L_21:
        /*002c*/ 	.word	0x00000540


	//   ....[1]....
        /*0030*/ 	.word	0x000005f0


	//   ....[2]....
        /*0034*/ 	.word	0x00000730


	//----- nvinfo : EIATTR_COOP_GROUP_MASK_REGIDS
	.align		4
.L_22:
        /*0038*/ 	.byte	0x04, 0x29
        /*003a*/ 	.short	(.L_24 - .L_23)


	//   ....[0]....
.L_23:
        /*003c*/ 	.word	0xffffffff


	//   ....[1]....
        /*0040*/ 	.word	0xffffffff


	//   ....[2]....
        /*0044*/ 	.word	0xffffffff


	//   ....[3]....
        /*0048*/ 	.word	0xffffffff


	//   ....[4]....
        /*004c*/ 	.word	0xffffffff


	//   ....[5]....
        /*0050*/ 	.word	0xffffffff


	//----- nvinfo : EIATTR_COOP_GROUP_INSTR_OFFSETS
	.align		4
.L_24:
        /*0054*/ 	.byte	0x04, 0x28
        /*0056*/ 	.short	(.L_26 - .L_25)


	//   ....[0]....
.L_25:
        /*0058*/ 	.word	0x00000060


	//   ....[1]....
        /*005c*/ 	.word	0x00000070


	//   ....[2]....
        /*0060*/ 	.word	0x00000130


	//   ....[3]....
        /*0064*/ 	.word	0x000003a0


	//   ....[4]....
        /*0068*/ 	.word	0x000008e0


	//   ....[5]....
        /*006c*/ 	.word	0x00001350


	//----- nvinfo : EIATTR_REG_RECONFIG
	.align		4
.L_26:
        /*0070*/ 	.byte	0x01, 0x54
	.zero		2


	//----- nvinfo : EIATTR_MBARRIER_INSTR_OFFSETS
	.align		4
        /*0074*/ 	.byte	0x04, 0x39
        /*0076*/ 	.short	(.L_28 - .L_27)


	//   ....[0]....
.L_27:
        /*0078*/ 	.word	0x00000250
        /*007c*/ 	.word	0x000000ff
        /*0080*/ 	.word	0x00000000
        /*0084*/ 	.short	0x0100
        /*0086*/ 	.byte	0x08
	.zero		1


	//   ....[1]....
        /*0088*/ 	.word	0x00000260
        /*008c*/ 	.word	0x000000ff
        /*0090*/ 	.word	0x00000048
        /*0094*/ 	.short	0x0100
        /*0096*/ 	.byte	0x08
	.zero		1


	//   ....[2]....
        /*0098*/ 	.word	0x00000270
        /*009c*/ 	.word	0x000000ff
        /*00a0*/ 	.word	0x00000008
        /*00a4*/ 	.short	0x0100
        /*00a6*/ 	.byte	0x08
	.zero		1


	//   ....[3]....
        /*00a8*/ 	.word	0x00000280
        /*00ac*/ 	.word	0x000000ff
        /*00b0*/ 	.word	0x00000050
        /*00b4*/ 	.short	0x0100
        /*00b6*/ 	.byte	0x08
	.zero		1


	//   ....[4]....
        /*00b8*/ 	.word	0x00000290
        /*00bc*/ 	.word	0x000000ff
        /*00c0*/ 	.word	0x00000010
        /*00c4*/ 	.short	0x0100
        /*00c6*/ 	.byte	0x08
	.zero		1


	//   ....[5]....
        /*00c8*/ 	.word	0x000002a0
        /*00cc*/ 	.word	0x000000ff
        /*00d0*/ 	.word	0x00000058
        /*00d4*/ 	.short	0x0100
        /*00d6*/ 	.byte	0x08
	.zero		1


	//   ....[6]....
        /*00d8*/ 	.word	0x000002b0
        /*00dc*/ 	.word	0x000000ff
        /*00e0*/ 	.word	0x00000018
        /*00e4*/ 	.short	0x0100
        /*00e6*/ 	.byte	0x08
	.zero		1


	//   ....[7]....
        /*00e8*/ 	.word	0x000002c0
        /*00ec*/ 	.word	0x000000ff
        /*00f0*/ 	.word	0x00000060
        /*00f4*/ 	.short	0x0100
        /*00f6*/ 	.byte	0x08
	.zero		1


	//   ....[8]....
        /*00f8*/ 	.word	0x000002d0
        /*00fc*/ 	.word	0x000000ff
        /*0100*/ 	.word	0x00000020
        /*0104*/ 	.short	0x0100
        /*0106*/ 	.byte	0x08
	.zero		1


	//   ....[9]....
        /*0108*/ 	.word	0x000002e0
        /*010c*/ 	.word	0x000000ff
        /*0110*/ 	.word	0x00000068
        /*0114*/ 	.short	0x0100
        /*0116*/ 	.byte	0x08
	.zero		1


	//   ....[10]....
        /*0118*/ 	.word	0x000002f0
        /*011c*/ 	.word	0x000000ff
        /*0120*/ 	.word	0x00000028
        /*0124*/ 	.short	0x0100
        /*0126*/ 	.byte	0x08
	.zero		1


	//   ....[11]....
        /*0128*/ 	.word	0x00000300
        /*012c*/ 	.word	0x000000ff
        /*0130*/ 	.word	0x00000070
        /*0134*/ 	.short	0x0100
        /*0136*/ 	.byte	0x08
	.zero		1


	//   ....[12]....
        /*0138*/ 	.word	0x00000310
        /*013c*/ 	.word	0x000000ff
        /*0140*/ 	.word	0x00000030
        /*0144*/ 	.short	0x0100
        /*0146*/ 	.byte	0x08
	.zero		1


	//   ....[13]....
        /*0148*/ 	.word	0x00000320
        /*014c*/ 	.word	0x000000ff
        /*0150*/ 	.word	0x00000078
        /*0154*/ 	.short	0x0100
        /*0156*/ 	.byte	0x08
	.zero		1


	//   ....[14]....
        /*0158*/ 	.word	0x00000330
        /*015c*/ 	.word	0x000000ff
        /*0160*/ 	.word	0x00000038
        /*0164*/ 	.short	0x0100
        /*0166*/ 	.byte	0x08
	.zero		1


	//   ....[15]....
        /*0168*/ 	.word	0x00000340
        /*016c*/ 	.word	0x000000ff
        /*0170*/ 	.word	0x00000080
        /*0174*/ 	.short	0x0100
        /*0176*/ 	.byte	0x08
	.zero		1


	//   ....[16]....
        /*0178*/ 	.word	0x00000350
        /*017c*/ 	.word	0x000000ff
        /*0180*/ 	.word	0x00000040
        /*0184*/ 	.short	0x0100
        /*0186*/ 	.byte	0x08
	.zero		1


	//   ....[17]....
        /*0188*/ 	.word	0x00000360
        /*018c*/ 	.word	0x000000ff
        /*0190*/ 	.word	0x00000088
        /*0194*/ 	.short	0x0100
        /*0196*/ 	.byte	0x08
	.zero		1


	//   ....[18]....
        /*0198*/ 	.word	0x000007e0
        /*019c*/ 	.word	0x000000ff
        /*01a0*/ 	.word	0x000000a0
        /*01a4*/ 	.short	0x0100
        /*01a6*/ 	.byte	0x06
	.zero		1


	//   ....[19]....
        /*01a8*/ 	.word	0x00000870
        /*01ac*/ 	.word	0x000000ff
        /*01b0*/ 	.word	0x000000a8
        /*01b4*/ 	.short	0x0100
        /*01b6*/ 	.byte	0x06
	.zero		1


	//   ....[20]....
        /*01b8*/ 	.word	0x00001690
        /*01bc*/ 	.word	0x000000ff
        /*01c0*/ 	.word	0x00000000
        /*01c4*/ 	.short	0x010a
        /*01c6*/ 	.byte	0x06
	.zero		1


	//   ....[21]....
        /*01c8*/ 	.word	0x000016d0
        /*01cc*/ 	.word	0x000000ff
        /*01d0*/ 	.word	0x00000000
        /*01d4*/ 	.short	0x010a
        /*01d6*/ 	.byte	0x06
	.zero		1


	//   ....[22]....
        /*01d8*/ 	.word	0x00001dd0
        /*01dc*/ 	.word	0x000000ff
        /*01e0*/ 	.word	0x00000000
        /*01e4*/ 	.short	0x010a
        /*01e6*/ 	.byte	0x0c
	.zero		1


	//   ....[23]....
        /*01e8*/ 	.word	0x00001e10
        /*01ec*/ 	.word	0x000000ff
        /*01f0*/ 	.word	0x00000000
        /*01f4*/ 	.short	0x010a
        /*01f6*/ 	.byte	0x0c
	.zero		1


	//   ....[24]....
        /*01f8*/ 	.word	0x00002300
        /*01fc*/ 	.word	0x0000000a
        /*0200*/ 	.word	0x00000000
        /*0204*/ 	.short	0x0101
        /*0206*/ 	.byte	0x3f
	.zero		1


	//   ....[25]....
        /*0208*/ 	.word	0x000027a0
        /*020c*/ 	.word	0x00000008
        /*0210*/ 	.word	0x00000000
        /*0214*/ 	.short	0x0101
        /*0216*/ 	.byte	0x3f
	.zero		1


	//   ....[26]....
        /*0218*/ 	.word	0x00006180
        /*021c*/ 	.word	0x00000014
        /*0220*/ 	.word	0x00000048
        /*0224*/ 	.short	0x010a
        /*0226*/ 	.byte	0x3f
	.zero		1


	//   ....[27]....
        /*0228*/ 	.word	0x00006520
        /*022c*/ 	.word	0x00000008
        /*0230*/ 	.word	0x000000a8
        /*0234*/ 	.short	0x0101
        /*0236*/ 	.byte	0x3f
	.zero		1


	//   ....[28]....
        /*0238*/ 	.word	0x00006c40
        /*023c*/ 	.word	0x00000006
        /*0240*/ 	.word	0x00000000
        /*0244*/ 	.short	0x010a
        /*0246*/ 	.byte	0x3f
	.zero		1


	//   ....[29]....
        /*0248*/ 	.word	0x00006cc0
        /*024c*/ 	.word	0x00000007
        /*0250*/ 	.word	0x00000000
        /*0254*/ 	.short	0x010a
        /*0256*/ 	.byte	0x3f
	.zero		1


	//   ....[30]....
        /*0258*/ 	.word	0x00006d50
        /*025c*/ 	.word	0x00000006
        /*0260*/ 	.word	0x00000000
        /*0264*/ 	.short	0x010a
        /*0266*/ 	.byte	0x3f
	.zero		1


	//   ....[31]....
        /*0268*/ 	.word	0x00006de0
        /*026c*/ 	.word	0x00000009
        /*0270*/ 	.word	0x00000000
        /*0274*/ 	.short	0x010a
        /*0276*/ 	.byte	0x3f
	.zero		1


	//   ....[32]....
        /*0278*/ 	.word	0x00006e70
        /*027c*/ 	.word	0x00000006
        /*0280*/ 	.word	0x00000000
        /*0284*/ 	.short	0x010a
        /*0286*/ 	.byte	0x3f
	.zero		1


	//   ....[33]....
        /*0288*/ 	.word	0x00006f00
        /*028c*/ 	.word	0x00000009
        /*0290*/ 	.word	0x00000000
        /*0294*/ 	.short	0x010a
        /*0296*/ 	.byte	0x3f
	.zero		1


	//   ....[34]....
        /*0298*/ 	.word	0x00006f90
        /*029c*/ 	.word	0x0000000a
        /*02a0*/ 	.word	0x00000000
        /*02a4*/ 	.short	0x010a
        /*02a6*/ 	.byte	0x3f
	.zero		1


	//   ....[35]....
        /*02a8*/ 	.word	0x00007020
        /*02ac*/ 	.word	0x0000000b
        /*02b0*/ 	.word	0x00000000
        /*02b4*/ 	.short	0x010a
        /*02b6*/ 	.byte	0x3f
	.zero		1


	//   ....[36]....
        /*02b8*/ 	.word	0x000070b0
        /*02bc*/ 	.word	0x00000003
        /*02c0*/ 	.word	0x00000000
        /*02c4*/ 	.short	0x010a
        /*02c6*/ 	.byte	0x3f
	.zero		1


	//   ....[37]....
        /*02c8*/ 	.word	0x00007120
        /*02cc*/ 	.word	0x00000009
        /*02d0*/ 	.word	0x00000000
        /*02d4*/ 	.short	0x010a
        /*02d6*/ 	.byte	0x3f
	.zero		1


	//   ....[38]....
        /*02d8*/ 	.word	0x00007180
        /*02dc*/ 	.word	0x0000000b
        /*02e0*/ 	.word	0x00000000
        /*02e4*/ 	.short	0x010a
        /*02e6*/ 	.byte	0x3f
	.zero		1


	//   ....[39]....
        /*02e8*/ 	.word	0x00007250
        /*02ec*/ 	.word	0x00000014
        /*02f0*/ 	.word	0x00000048
        /*02f4*/ 	.short	0x010a
        /*02f6*/ 	.byte	0x3f
	.zero		1


	//   ....[40]....
        /*02f8*/ 	.word	0x00007320
        /*02fc*/ 	.word	0x00000006
        /*0300*/ 	.word	0x00000000
        /*0304*/ 	.short	0x010a
        /*0306*/ 	.byte	0x3f
	.zero		1


	//   ....[41]....
        /*0308*/ 	.word	0x00007370
        /*030c*/ 	.word	0x00000007
        /*0310*/ 	.word	0x00000000
        /*0314*/ 	.short	0x010a
        /*0316*/ 	.byte	0x3f
	.zero		1


	//   ....[42]....
        /*0318*/ 	.word	0x000073c0
        /*031c*/ 	.word	0x00000006
        /*0320*/ 	.word	0x00000000
        /*0324*/ 	.short	0x010a
        /*0326*/ 	.byte	0x3f
	.zero		1


	//   ....[43]....
        /*0328*/ 	.word	0x00007410
        /*032c*/ 	.word	0x00000009
        /*0330*/ 	.word	0x00000000
        /*0334*/ 	.short	0x010a
        /*0336*/ 	.byte	0x3f
	.zero		1


	//   ....[44]....
        /*0338*/ 	.word	0x00007460
        /*033c*/ 	.word	0x00000006
        /*0340*/ 	.word	0x00000000
        /*0344*/ 	.short	0x010a
        /*0346*/ 	.byte	0x3f
	.zero		1


	//   ....[45]....
        /*0348*/ 	.word	0x000074b0
        /*034c*/ 	.word	0x00000009
        /*0350*/ 	.word	0x00000000
        /*0354*/ 	.short	0x010a
        /*0356*/ 	.byte	0x3f
	.zero		1


	//   ....[46]....
        /*0358*/ 	.word	0x00007500
        /*035c*/ 	.word	0x0000000a
        /*0360*/ 	.word	0x00000000
        /*0364*/ 	.short	0x010a
        /*0366*/ 	.byte	0x3f
	.zero		1


	//   ....[47]....
        /*0368*/ 	.word	0x00007550
        /*036c*/ 	.word	0x0000000b
        /*0370*/ 	.word	0x00000000
        /*0374*/ 	.short	0x010a
        /*0376*/ 	.byte	0x3f
	.zero		1


	//----- nvinfo : EIATTR_NUM_MBARRIERS
	.align		4
.L_28:
        /*0378*/ 	.byte	0x03, 0x38
        /*037a*/ 	.short	0x0014


	//----- nvinfo : EIATTR_EXIT_INSTR_OFFSETS
	.align		4
        /*037c*/ 	.byte	0x04, 0x1c
        /*037e*/ 	.short	(.L_30 - .L_29)


	//   ....[0]....
.L_29:
        /*0380*/ 	.word	0x00000a40


	//   ....[1]....
        /*0384*/ 	.word	0x00001220


	//   ....[2]....
        /*0388*/ 	.word	0x00005770


	//   ....[3]....
        /*038c*/ 	.word	0x00005cd0


	//   ....[4]....
        /*0390*/ 	.word	0x00007100


	//----- nvinfo : EIATTR_MAX_THREADS
	.align		4
.L_30:
        /*0394*/ 	.byte	0x04, 0x05
        /*0396*/ 	.short	(.L_32 - .L_31)
.L_31:
        /*0398*/ 	.word	0x00000180
        /*039c*/ 	.word	0x00000001
        /*03a0*/ 	.word	0x00000001


	//----- nvinfo : EIATTR_CRS_STACK_SIZE
	.align		4
.L_32:
        /*03a4*/ 	.byte	0x04, 0x1e
        /*03a6*/ 	.short	(.L_34 - .L_33)
.L_33:
        /*03a8*/ 	.word	0x00000000


	//----- nvinfo : EIATTR_CBANK_PARAM_SIZE
	.align		4
.L_34:
        /*03ac*/ 	.byte	0x03, 0x19
        /*03ae*/ 	.short	0x0470


	//----- nvinfo : EIATTR_PARAM_CBANK
	.align		4
        /*03b0*/ 	.byte	0x04, 0x0a
        /*03b2*/ 	.short	(.L_36 - .L_35)
	.align		4
.L_35:
        /*03b4*/ 	.word	index@(.nv.constant0._ZN7cutlass13device_kernelINS_4gemm6kernel13GemmUniversalIN4cute5tupleIJiiiiEEENS1_10collective13CollectiveMmaINS1_37MainloopSm90TmaGmmaWarpSpecializedFP8ILi9ENS5_IJNS4_1CILi4EEESB_NSA_ILi1EEEEEENS1_35KernelTmaWarpSpecializedCooperativeEEENS5_IJNSA_ILi128EEENSA_ILi64EEESG_EEENS_12float_e5m2_tENS5_IJlSC_lEEESJ_SK_NS4_8TiledMMAINS4_8MMA_AtomIJNS4_4SM904GMMA30MMA_64x64x32_F32E5M2E5M2_SS_TNILNSO_7ScaleInE1ELSQ_1EEEEEENS4_6LayoutINS5_IJNSA_ILi2EEESC_SC_EEENS5_IJSC_NSA_ILi0EEESW_EEEEENS5_IJNS4_10UnderscoreESZ_SZ_EEEEENS4_23SM90_TMA_LOAD_MULTICASTENS4_14ComposedLayoutINS4_7SwizzleILi3ELi4ELi3EEENS4_18smem_ptr_flag_bitsILi8EEENST_INS5_IJNSA_ILi8EEESG_EEENS5_IJSG_SC_EEEEEEEvNS4_8identityES12_S1C_vS1D_EENS_8epilogue10collective6detail29Sm90TmaWarpSpecializedAdapterINS1G_15DefaultEpilogueISJ_SK_SK_NS1F_6thread17LinearCombinationISJ_Li1EffLNS1K_9ScaleType4KindE0ELNS_15FloatRoundStyleE2ESJ_EENS1_15EpilogueDefaultEEEEEvvEEEEvNT_6ParamsE)
        /*03b8*/ 	.short	0x0210
        /*03ba*/ 	.short	0x0470


	//----- nvinfo : EIATTR_SW_WAR
	.align		4
.L_36:
        /*03bc*/ 	.byte	0x04, 0x36
        /*03be*/ 	.short	(.L_38 - .L_37)
.L_37:
        /*03c0*/ 	.word	0x00000008
.L_38:


//--------------------- .nv.callgraph             --------------------------
	.section	.nv.callgraph,"",@"SHT_CUDA_CALLGRAPH"
	.align	4
	.sectionentsize	8
	.align		4
        /*0000*/ 	.word	0x00000000
	.align		4
        /*0004*/ 	.word	0xffffffff
	.align		4
        /*0008*/ 	.word	0x00000000
	.align		4
        /*000c*/ 	.word	0xfffffffe
	.align		4
        /*0010*/ 	.word	0x00000000
	.align		4
        /*0014*/ 	.word	0xfffffffd
	.align		4
        /*0018*/ 	.word	0x00000000
	.align		4
        /*001c*/ 	.word	0xfffffffc


//--------------------- .nv.constant4             --------------------------
	.section	.nv.constant4,"a",@progbits
	.align	8
	.align		8
.nv.constant4:
        /*0000*/ 	.dword	_ZN40_INTERNAL_bfeb3640_4_k_cu_6b1f56b5_173664cuda3std3__45__cpo5beginE
	.align		8
        /*0008*/ 	.dword	_ZN40_INTERNAL_bfeb3640_4_k_cu_6b1f56b5_173664cuda3std3__45__cpo3endE
	.align		8
        /*0010*/ 	.dword	_ZN40_INTERNAL_bfeb3640_4_k_cu_6b1f56b5_173664cuda3std3__45__cpo6cbeginE
	.align		8
        /*0018*/ 	.dword	_ZN40_INTERNAL_bfeb3640_4_k_cu_6b1f56b5_173664cuda3std3__45__cpo4cendE
	.align		8
        /*0020*/ 	.dword	_ZN40_INTERNAL_bfeb3640_4_k_cu_6b1f56b5_173664cuda3std3__442_GLOBAL__N__bfeb3640_4_k_cu_6b1f56b5_173666ignoreE
	.align		8
        /*0028*/ 	.dword	_ZN40_INTERNAL_bfeb3640_4_k_cu_6b1f56b5_173664cuda3std3__419piecewise_constructE
	.align		8
        /*0030*/ 	.dword	_ZN40_INTERNAL_bfeb3640_4_k_cu_6b1f56b5_173664cuda3std3__48in_placeE
	.align		8
        /*0038*/ 	.dword	_ZN40_INTERNAL_bfeb3640_4_k_cu_6b1f56b5_173664cuda3std6ranges3__45__cpo4swapE
	.align		8
        /*0040*/ 	.dword	_ZN40_INTERNAL_bfeb3640_4_k_cu_6b1f56b5_173664cuda3std6ranges3__45__cpo9iter_moveE
	.align		8
        /*0048*/ 	.dword	_ZN40_INTERNAL_bfeb3640_4_k_cu_6b1f56b5_173664cute7productE
	.align		8
        /*0050*/ 	.dword	_ZN40_INTERNAL_bfeb3640_4_k_cu_6b1f56b5_173664cute1_E


//--------------------- .text._ZN7cutlass13device_kernelINS_4gemm6kernel13GemmUniversalIN4cute5tupleIJiiiiEEENS1_10collective13CollectiveMmaINS1_37MainloopSm90TmaGmmaWarpSpecializedFP8ILi9ENS5_IJNS4_1CILi4EEESB_NSA_ILi1EEEEEENS1_35KernelTmaWarpSpecializedCooperativeEEENS5_IJNSA_ILi128EEENSA_ILi64EEESG_EEENS_12float_e5m2_tENS5_IJlSC_lEEESJ_SK_NS4_8TiledMMAINS4_8MMA_AtomIJNS4_4SM904GMMA30MMA_64x64x32_F32E5M2E5M2_SS_TNILNSO_7ScaleInE1ELSQ_1EEEEEENS4_6LayoutINS5_IJNSA_ILi2EEESC_SC_EEENS5_IJSC_NSA_ILi0EEESW_EEEEENS5_IJNS4_10UnderscoreESZ_SZ_EEEEENS4_23SM90_TMA_LOAD_MULTICASTENS4_14ComposedLayoutINS4_7SwizzleILi3ELi4ELi3EEENS4_18smem_ptr_flag_bitsILi8EEENST_INS5_IJNSA_ILi8EEESG_EEENS5_IJSG_SC_EEEEEEEvNS4_8identityES12_S1C_vS1D_EENS_8epilogue10collective6detail29Sm90TmaWarpSpecializedAdapterINS1G_15DefaultEpilogueISJ_SK_SK_NS1F_6thread17LinearCombinationISJ_Li1EffLNS1K_9ScaleType4KindE0ELNS_15FloatRoundStyleE2ESJ_EENS1_15EpilogueDefaultEEEEEvvEEEEvNT_6ParamsE --------------------------
	.section	.text._ZN7cutlass13device_kernelINS_4gemm6kernel13GemmUniversalIN4cute5tupleIJiiiiEEENS1_10collective13CollectiveMmaINS1_37MainloopSm90TmaGmmaWarpSpecializedFP8ILi9ENS5_IJNS4_1CILi4EEESB_NSA_ILi1EEEEEENS1_35KernelTmaWarpSpecializedCooperativeEEENS5_IJNSA_ILi128EEENSA_ILi64EEESG_EEENS_12float_e5m2_tENS5_IJlSC_lEEESJ_SK_NS4_8TiledMMAINS4_8MMA_AtomIJNS4_4SM904GMMA30MMA_64x64x32_F32E5M2E5M2_SS_TNILNSO_7ScaleInE1ELSQ_1EEEEEENS4_6LayoutINS5_IJNSA_ILi2EEESC_SC_EEENS5_IJSC_NSA_ILi0EEESW_EEEEENS5_IJNS4_10UnderscoreESZ_SZ_EEEEENS4_23SM90_TMA_LOAD_MULTICASTENS4_14ComposedLayoutINS4_7SwizzleILi3ELi4ELi3EEENS4_18smem_ptr_flag_bitsILi8EEENST_INS5_IJNSA_ILi8EEESG_EEENS5_IJSG_SC_EEEEEEEvNS4_8identityES12_S1C_vS1D_EENS_8epilogue10collective6detail29Sm90TmaWarpSpecializedAdapterINS1G_15DefaultEpilogueISJ_SK_SK_NS1F_6thread17LinearCombinationISJ_Li1EffLNS1K_9ScaleType4KindE0ELNS_15FloatRoundStyleE2ESJ_EENS1_15EpilogueDefaultEEEEEvvEEEEvNT_6ParamsE,"ax",@progbits
	.align	128
.text._ZN7cutlass13device_kernelINS_4gemm6kernel13GemmUniversalIN4cute5tupleIJiiiiEEENS1_10collective13CollectiveMmaINS1_37MainloopSm90TmaGmmaWarpSpecializedFP8ILi9ENS5_IJNS4_1CILi4EEESB_NSA_ILi1EEEEEENS1_35KernelTmaWarpSpecializedCooperativeEEENS5_IJNSA_ILi128EEENSA_ILi64EEESG_EEENS_12float_e5m2_tENS5_IJlSC_lEEESJ_SK_NS4_8TiledMMAINS4_8MMA_AtomIJNS4_4SM904GMMA30MMA_64x64x32_F32E5M2E5M2_SS_TNILNSO_7ScaleInE1ELSQ_1EEEEEENS4_6LayoutINS5_IJNSA_ILi2EEESC_SC_EEENS5_IJSC_NSA_ILi0EEESW_EEEEENS5_IJNS4_10UnderscoreESZ_SZ_EEEEENS4_23SM90_TMA_LOAD_MULTICASTENS4_14ComposedLayoutINS4_7SwizzleILi3ELi4ELi3EEENS4_18smem_ptr_flag_bitsILi8EEENST_INS5_IJNSA_ILi8EEESG_EEENS5_IJSG_SC_EEEEEEEvNS4_8identityES12_S1C_vS1D_EENS_8epilogue10collective6detail29Sm90TmaWarpSpecializedAdapterINS1G_15DefaultEpilogueISJ_SK_SK_NS1F_6thread17LinearCombinationISJ_Li1EffLNS1K_9ScaleType4KindE0ELNS_15FloatRoundStyleE2ESJ_EENS1_15EpilogueDefaultEEEEEvvEEEEvNT_6ParamsE:
        .type           _ZN7cutlass13device_kernelINS_4gemm6kernel13GemmUniversalIN4cute5tupleIJiiiiEEENS1_10collective13CollectiveMmaINS1_37MainloopSm90TmaGmmaWarpSpecializedFP8ILi9ENS5_IJNS4_1CILi4EEESB_NSA_ILi1EEEEEENS1_35KernelTmaWarpSpecializedCooperativeEEENS5_IJNSA_ILi128EEENSA_ILi64EEESG_EEENS_12float_e5m2_tENS5_IJlSC_lEEESJ_SK_NS4_8TiledMMAINS4_8MMA_AtomIJNS4_4SM904GMMA30MMA_64x64x32_F32E5M2E5M2_SS_TNILNSO_7ScaleInE1ELSQ_1EEEEEENS4_6LayoutINS5_IJNSA_ILi2EEESC_SC_EEENS5_IJSC_NSA_ILi0EEESW_EEEEENS5_IJNS4_10UnderscoreESZ_SZ_EEEEENS4_23SM90_TMA_LOAD_MULTICASTENS4_14ComposedLayoutINS4_7SwizzleILi3ELi4ELi3EEENS4_18smem_ptr_flag_bitsILi8EEENST_INS5_IJNSA_ILi8EEESG_EEENS5_IJSG_SC_EEEEEEEvNS4_8identityES12_S1C_vS1D_EENS_8epilogue10collective6detail29Sm90TmaWarpSpecializedAdapterINS1G_15DefaultEpilogueISJ_SK_SK_NS1F_6thread17LinearCombinationISJ_Li1EffLNS1K_9ScaleType4KindE0ELNS_15FloatRoundStyleE2ESJ_EENS1_15EpilogueDefaultEEEEEvvEEEEvNT_6ParamsE,@function
        .size           _ZN7cutlass13device_kernelINS_4gemm6kernel13GemmUniversalIN4cute5tupleIJiiiiEEENS1_10collective13CollectiveMmaINS1_37MainloopSm90TmaGmmaWarpSpecializedFP8ILi9ENS5_IJNS4_1CILi4EEESB_NSA_ILi1EEEEEENS1_35KernelTmaWarpSpecializedCooperativeEEENS5_IJNSA_ILi128EEENSA_ILi64EEESG_EEENS_12float_e5m2_tENS5_IJlSC_lEEESJ_SK_NS4_8TiledMMAINS4_8MMA_AtomIJNS4_4SM904GMMA30MMA_64x64x32_F32E5M2E5M2_SS_TNILNSO_7ScaleInE1ELSQ_1EEEEEENS4_6LayoutINS5_IJNSA_ILi2EEESC_SC_EEENS5_IJSC_NSA_ILi0EEESW_EEEEENS5_IJNS4_10UnderscoreESZ_SZ_EEEEENS4_23SM90_TMA_LOAD_MULTICASTENS4_14ComposedLayoutINS4_7SwizzleILi3ELi4ELi3EEENS4_18smem_ptr_flag_bitsILi8EEENST_INS5_IJNSA_ILi8EEESG_EEENS5_IJSG_SC_EEEEEEEvNS4_8identityES12_S1C_vS1D_EENS_8epilogue10collective6detail29Sm90TmaWarpSpecializedAdapterINS1G_15DefaultEpilogueISJ_SK_SK_NS1F_6thread17LinearCombinationISJ_Li1EffLNS1K_9ScaleType4KindE0ELNS_15FloatRoundStyleE2ESJ_EENS1_15EpilogueDefaultEEEEEvvEEEEvNT_6ParamsE,(.L_x_153 - _ZN7cutlass13device_kernelINS_4gemm6kernel13GemmUniversalIN4cute5tupleIJiiiiEEENS1_10collective13CollectiveMmaINS1_37MainloopSm90TmaGmmaWarpSpecializedFP8ILi9ENS5_IJNS4_1CILi4EEESB_NSA_ILi1EEEEEENS1_35KernelTmaWarpSpecializedCooperativeEEENS5_IJNSA_ILi128EEENSA_ILi64EEESG_EEENS_12float_e5m2_tENS5_IJlSC_lEEESJ_SK_NS4_8TiledMMAINS4_8MMA_AtomIJNS4_4SM904GMMA30MMA_64x64x32_F32E5M2E5M2_SS_TNILNSO_7ScaleInE1ELSQ_1EEEEEENS4_6LayoutINS5_IJNSA_ILi2EEESC_SC_EEENS5_IJSC_NSA_ILi0EEESW_EEEEENS5_IJNS4_10UnderscoreESZ_SZ_EEEEENS4_23SM90_TMA_LOAD_MULTICASTENS4_14ComposedLayoutINS4_7SwizzleILi3ELi4ELi3EEENS4_18smem_ptr_flag_bitsILi8EEENST_INS5_IJNSA_ILi8EEESG_EEENS5_IJSG_SC_EEEEEEEvNS4_8identityES12_S1C_vS1D_EENS_8epilogue10collective6detail29Sm90TmaWarpSpecializedAdapterINS1G_15DefaultEpilogueISJ_SK_SK_NS1F_6thread17LinearCombinationISJ_Li1EffLNS1K_9ScaleType4KindE0ELNS_15FloatRoundStyleE2ESJ_EENS1_15EpilogueDefaultEEEEEvvEEEEvNT_6ParamsE)
        .other          _ZN7cutlass13device_kernelINS_4gemm6kernel13GemmUniversalIN4cute5tupleIJiiiiEEENS1_10collective13CollectiveMmaINS1_37MainloopSm90TmaGmmaWarpSpecializedFP8ILi9ENS5_IJNS4_1CILi4EEESB_NSA_ILi1EEEEEENS1_35KernelTmaWarpSpecializedCooperativeEEENS5_IJNSA_ILi128EEENSA_ILi64EEESG_EEENS_12float_e5m2_tENS5_IJlSC_lEEESJ_SK_NS4_8TiledMMAINS4_8MMA_AtomIJNS4_4SM904GMMA30MMA_64x64x32_F32E5M2E5M2_SS_TNILNSO_7ScaleInE1ELSQ_1EEEEEENS4_6LayoutINS5_IJNSA_ILi2EEESC_SC_EEENS5_IJSC_NSA_ILi0EEESW_EEEEENS5_IJNS4_10UnderscoreESZ_SZ_EEEEENS4_23SM90_TMA_LOAD_MULTICASTENS4_14ComposedLayoutINS4_7SwizzleILi3ELi4ELi3EEENS4_18smem_ptr_flag_bitsILi8EEENST_INS5_IJNSA_ILi8EEESG_EEENS5_IJSG_SC_EEEEEEEvNS4_8identityES12_S1C_vS1D_EENS_8epilogue10collective6detail29Sm90TmaWarpSpecializedAdapterINS1G_15DefaultEpilogueISJ_SK_SK_NS1F_6thread17LinearCombinationISJ_Li1EffLNS1K_9ScaleType4KindE0ELNS_15FloatRoundStyleE2ESJ_EENS1_15EpilogueDefaultEEEEEvvEEEEvNT_6ParamsE,@"STO_CUDA_ENTRY STV_DEFAULT"
_ZN7cutlass13device_kernelINS_4gemm6kernel13GemmUniversalIN4cute5tupleIJiiiiEEENS1_10collective13CollectiveMmaINS1_37MainloopSm90TmaGmmaWarpSpecializedFP8ILi9ENS5_IJNS4_1CILi4EEESB_NSA_ILi1EEEEEENS1_35KernelTmaWarpSpecializedCooperativeEEENS5_IJNSA_ILi128EEENSA_ILi64EEESG_EEENS_12float_e5m2_tENS5_IJlSC_lEEESJ_SK_NS4_8TiledMMAINS4_8MMA_AtomIJNS4_4SM904GMMA30MMA_64x64x32_F32E5M2E5M2_SS_TNILNSO_7ScaleInE1ELSQ_1EEEEEENS4_6LayoutINS5_IJNSA_ILi2EEESC_SC_EEENS5_IJSC_NSA_ILi0EEESW_EEEEENS5_IJNS4_10UnderscoreESZ_SZ_EEEEENS4_23SM90_TMA_LOAD_MULTICASTENS4_14ComposedLayoutINS4_7SwizzleILi3ELi4ELi3EEENS4_18smem_ptr_flag_bitsILi8EEENST_INS5_IJNSA_ILi8EEESG_EEENS5_IJSG_SC_EEEEEEEvNS4_8identityES12_S1C_vS1D_EENS_8epilogue10collective6detail29Sm90TmaWarpSpecializedAdapterINS1G_15DefaultEpilogueISJ_SK_SK_NS1F_6thread17LinearCombinationISJ_Li1EffLNS1K_9ScaleType4KindE0ELNS_15FloatRoundStyleE2ESJ_EENS1_15EpilogueDefaultEEEEEvvEEEEvNT_6ParamsE:
[----:B------:R-:W-:Y:S01]  /*0000*/  LDC R1, c[0x0][0x28] ;  /* 0x00000a00ff017b82 */ /* 0x000fe20000000800 */
[----:B------:R-:W0:Y:S01]  /*0010*/  S2R R0, SR_TID.X ;  /* 0x0000000000007919 */ /* 0x000e220000002100 */
[----:B------:R-:W-:Y:S01]  /*0020*/  ELECT P0, URZ, PT ;  /* 0x00000000003f782f */ /* 0x000fe20003800000 */
[----:B------:R-:W-:Y:S01]  /*0030*/  BSSY B0, `(.L_x_0) ;  /* 0x000000f000007945 */ /* 0x000fe20003800000 */
[--C-:B0-----:R-:W-:Y:S02]  /*0040*/  SHF.R.U32.HI R2, RZ, 0x5, R0.reuse ;  /* 0x00000005ff027819 */ /* 0x101fe40000011600 */
[----:B------:R-:W-:-:S03]  /*0050*/  SHF.R.U32.HI R3, RZ, 0x7, R0 ;  /* 0x00000007ff037819 */ /* 0x000fc60000011600 */
[----:B------:R-:W0:Y:S04]  /*0060*/  SHFL.IDX PT, R7, R2, RZ, 0x1f ;  /* 0x00001fff02077589 */ /* 0x000e2800000e0000 */
[----:B------:R1:W2:Y:S01]  /*0070*/  SHFL.IDX PT, R4, R3, RZ, 0x1f ;  /* 0x00001fff03047589 */ /* 0x0002a200000e0000 */
[----:B0-----:R-:W-:-:S13]  /*0080*/  ISETP.NE.OR P0, PT, R7, RZ, !P0 ;  /* 0x000000ff0700720c */ /* 0x001fda0004705670 */
[----:B-12---:R-:W-:Y:S05]  /*0090*/  @P0 BRA `(.L_x_1) ;  /* 0x0000000000200947 */ /* 0x006fea0003800000 */
[----:B------:R-:W-:Y:S02]  /*00a0*/  ULDC.64 UR4, c[0x0][0x198] ;  /* 0x0000660000047ab9 */ /* 0x000fe40000000a00 */
[----:B------:R-:W-:Y:S02]  /*00b0*/  UIADD3 UR6, UP0, UR4, 0xf0, URZ ;  /* 0x000000f004067890 */ /* 0x000fe4000ff1e03f */
[----:B------:R-:W-:Y:S02]  /*00c0*/  UIADD3 UR4, UP1, UR4, 0x1f0, URZ ;  /* 0x000001f004047890 */ /* 0x000fe4000ff3e03f */
[----:B------:R-:W-:Y:S02]  /*00d0*/  UIADD3.X UR7, URZ, UR5, URZ, UP0, !UPT ;  /* 0x000000053f077290 */ /* 0x000fe400087fe43f */
[----:B------:R-:W-:-:S07]  /*00e0*/  UIADD3.X UR5, URZ, UR5, URZ, UP1, !UPT ;  /* 0x000000053f057290 */ /* 0x000fce0008ffe43f */
[----:B------:R0:W-:Y:S02]  /*00f0*/  UTMACCTL.PF [UR6] ;  /* 0x00000000060079b9 */ /* 0x0001e40008040000 */
[----:B------:R0:W-:Y:S02]  /*0100*/  UTMACCTL.PF [UR4] ;  /* 0x00000000040079b9 */ /* 0x0001e40008040000 */
[----:B0-----:R-:W-:Y:S01]  /*0110*/  NOP ;  /* 0x0000000000007918 */ /* 0x001fe20000000000 */
.L_x_1:
[----:B------:R-:W-:Y:S05]  /*0120*/  BSYNC B0 ;  /* 0x0000000000007941 */ /* 0x000fea0003800000 */
.L_x_0:
[----:B------:R-:W0:Y:S02]  /*0130*/  SHFL.IDX PT, R3, R2, RZ, 0x1f ;  /* 0x00001fff02037589 */ /* 0x000e2400000e0000 */
[----:B0-----:R-:W-:-:S13]  /*0140*/  ISETP.NE.AND P0, PT, R3, RZ, PT ;  /* 0x000000ff0300720c */ /* 0x001fda0003f05270 */
[----:B------:R-:W-:Y:S05]  /*0150*/  @P0 BRA `(.L_x_2) ;  /* 0x00000000008c0947 */ /* 0x000fea0003800000 */
[----:B------:R-:W-:Y:S01]  /*0160*/  ELECT P0, URZ, PT ;  /* 0x00000000003f782f */ /* 0x000fe20003800000 */
[----:B------:R-:W-:-:S12]  /*0170*/  BSSY B0, `(.L_x_2) ;  /* 0x0000021000007945 */ /* 0x000fd80003800000 */
[----:B------:R-:W-:Y:S05]  /*0180*/  @!P0 BRA `(.L_x_3) ;  /* 0x00000000007c8947 */ /* 0x000fea0003800000 */
[----:B------:R-:W0:Y:S01]  /*0190*/  S2UR UR8, SR_CgaCtaId ;  /* 0x00000000000879c3 */ /* 0x000e220000008800 */
[----:B------:R-:W-:Y:S01]  /*01a0*/  UMOV UR4, 0x400 ;  /* 0x0000040000047882 */ /* 0x000fe20000000000 */
[----:B------:R-:W-:Y:S01]  /*01b0*/  UMOV UR5, 0x1 ;  /* 0x0000000100057882 */ /* 0x000fe20000000000 */
[----:B------:R-:W-:Y:S02]  /*01c0*/  UMOV UR6, 0xe ;  /* 0x0000000e00067882 */ /* 0x000fe40000000000 */
[----:B------:R-:W-:-:S04]  /*01d0*/  UIADD3 UR6, -UR6, 0x100000, URZ ;  /* 0x0010000006067890 */ /* 0x000fc8000fffe13f */
[----:B------:R-:W-:Y:S02]  /*01e0*/  USHF.L.U32 UR7, UR6, 0xb, URZ ;  /* 0x0000000b06077899 */ /* 0x000fe4000800063f */
[----:B------:R-:W-:Y:S02]  /*01f0*/  USHF.L.U32 UR6, UR6, 0x1, URZ ;  /* 0x0000000106067899 */ /* 0x000fe4000800063f */
[----:B0-----:R-:W-:Y:S02]  /*0200*/  ULEA UR8, UR8, UR4, 0x18 ;  /* 0x0000000408087291 */ /* 0x001fe4000f8ec03f */
[----:B------:R-:W-:-:S04]  /*0210*/  UIADD3 UR4, -UR5, 0x100000, URZ ;  /* 0x0010000005047890 */ /* 0x000fc8000fffe13f */
[----:B------:R-:W-:Y:S02]  /*0220*/  USHF.L.U32 UR5, UR4, 0xb, URZ ;  /* 0x0000000b04057899 */ /* 0x000fe4000800063f */
[----:B------:R-:W-:Y:S01]  /*0230*/  USHF.L.U32 UR4, UR4, 0x1, URZ ;  /* 0x0000000104047899 */ /* 0x000fe2000800063f */
[----:B------:R-:W0:Y:S11]  /*0240*/  FENCE.VIEW.ASYNC.S ;  /* 0x00000000000073c6 */ /* 0x000e360000000000 */
[----:B0-----:R0:W1:Y:S01]  /*0250*/  SYNCS.EXCH.64 URZ, [UR8], UR4 ;  /* 0x00000004083f75b2 */ /* 0x0010620008000100 */
[----:B------:R0:W2:Y:S01]  /*0260*/  SYNCS.EXCH.64 URZ, [UR8+0x48], UR6 ;  /* 0x00004806083f75b2 */ /* 0x0000a20008000100 */
[----:B------:R0:W3:Y:S01]  /*0270*/  SYNCS.EXCH.64 URZ, [UR8+0x8], UR4 ;  /* 0x00000804083f75b2 */ /* 0x0000e20008000100 */
[----:B------:R0:W4:Y:S01]  /*0280*/  SYNCS.EXCH.64 URZ, [UR8+0x50], UR6 ;  /* 0x00005006083f75b2 */ /* 0x0001220008000100 */
[----:B------:R0:W0:Y:S01]  /*0290*/  SYNCS.EXCH.64 URZ, [UR8+0x10], UR4 ;  /* 0x00001004083f75b2 */ /* 0x0000220008000100 */
        /* <DEDUP_REMOVED lines=13> */
[----:B------:R-:W-:Y:S01]  /*0370*/  NOP ;  /* 0x0000000000007918 */ /* 0x000fe20000000000 */
.L_x_3:
[----:B0-----:R-:W-:Y:S05]  /*0380*/  BSYNC B0 ;  /* 0x0000000000007941 */ /* 0x001fea0003800000 */
.L_x_2:
[----:B------:R-:W-:Y:S01]  /*0390*/  SHF.R.S32.HI R5, RZ, 0x1f, R0 ;  /* 0x0000001fff057819 */ /* 0x000fe20000011400 */
[----:B------:R-:W0:Y:S01]  /*03a0*/  SHFL.IDX PT, R2, R2, RZ, 0x1f ;  /* 0x00001fff02027589 */ /* 0x000e2200000e0000 */
[----:B------:R-:W5:Y:S01]  /*03b0*/  S2UR UR8, SR_CTAID.X ;  /* 0x00000000000879c3 */ /* 0x000f620000002500 */
[----:B------:R-:W-:Y:S02]  /*03c0*/  ELECT P0, URZ, PT ;  /* 0x00000000003f782f */ /* 0x000fe40003800000 */
[----:B------:R-:W-:Y:S01]  /*03d0*/  LEA.HI R5, R5, R0, RZ, 0x7 ;  /* 0x0000000005057211 */ /* 0x000fe200078f38ff */
[----:B------:R-:W1:Y:S01]  /*03e0*/  S2R R8, SR_CTAID.Y ;  /* 0x0000000000087919 */ /* 0x000e620000002600 */
[----:B------:R-:W-:Y:S01]  /*03f0*/  ULDC UR4, c[0x0][0x150] ;  /* 0x0000540000047ab9 */ /* 0x000fe20000000800 */
[----:B------:R-:W-:Y:S01]  /*0400*/  VIADD R16, R4, 0xffffffff ;  /* 0xffffffff04107836 */ /* 0x000fe20000000000 */
[----:B------:R-:W-:Y:S01]  /*0410*/  LOP3.LUT R5, R5, 0xffffff80, RZ, 0xc0, !PT ;  /* 0xffffff8005057812 */ /* 0x000fe200078ec0ff */
[----:B------:R-:W-:Y:S01]  /*0420*/  NOP ;  /* 0x0000000000007918 */ /* 0x000fe20000000000 */
[----:B------:R-:W2:Y:S01]  /*0430*/  LDC R12, c[0x0][0x144] ;  /* 0x00005100ff0c7b82 */ /* 0x000ea20000000800 */
[----:B------:R-:W-:Y:S01]  /*0440*/  NOP ;  /* 0x0000000000007918 */ /* 0x000fe20000000000 */
[----:B------:R-:W-:Y:S01]  /*0450*/  ISETP.GE.U32.AND P6, PT, R16, 0x2, PT ;  /* 0x000000021000780c */ /* 0x000fe20003fc6070 */
[----:B------:R-:W-:Y:S01]  /*0460*/  IMAD.IADD R5, R0, 0x1, -R5 ;  /* 0x0000000100057824 */ /* 0x000fe200078e0a05 */
[----:B------:R-:W-:-:S04]  /*0470*/  ISETP.NE.AND P3, PT, R4, RZ, PT ;  /* 0x000000ff0400720c */ /* 0x000fc80003f65270 */
[----:B------:R-:W-:Y:S01]  /*0480*/  SHF.R.S32.HI R6, RZ, 0x1f, R5 ;  /* 0x0000001fff067819 */ /* 0x000fe20000011405 */
[----:B------:R-:W3:Y:S03]  /*0490*/  LDC R13, c[0x0][0x140] ;  /* 0x00005000ff0d7b82 */ /* 0x000ee60000000800 */
[----:B------:R-:W-:Y:S02]  /*04a0*/  LEA.HI R6, R6, R5, RZ, 0x3 ;  /* 0x0000000506067211 */ /* 0x000fe400078f18ff */
[----:B0-----:R-:W-:Y:S02]  /*04b0*/  ISETP.NE.OR P0, PT, R2, RZ, !P0 ;  /* 0x000000ff0200720c */ /* 0x001fe40004705670 */
[--C-:B------:R-:W-:Y:S02]  /*04c0*/  SHF.R.S32.HI R2, RZ, 0x3, R6.reuse ;  /* 0x00000003ff027819 */ /* 0x100fe40000011406 */
[----:B------:R-:W-:-:S02]  /*04d0*/  SHF.R.S32.HI R11, RZ, 0x1f, R6 ;  /* 0x0000001fff0b7819 */ /* 0x000fc40000011406 */
[----:B------:R-:W-:Y:S02]  /*04e0*/  SHF.R.S32.HI R6, RZ, 0x1f, R3 ;  /* 0x0000001fff067819 */ /* 0x000fe40000011403 */
[----:B-----5:R-:W-:Y:S02]  /*04f0*/  I2FP.F32.U32 R10, UR8 ;  /* 0x00000008000a7c45 */ /* 0x020fe40008201000 */
[----:B------:R-:W-:Y:S02]  /*0500*/  LEA.HI R11, R11, R2, RZ, 0x2 ;  /* 0x000000020b0b7211 */ /* 0x000fe400078f10ff */
[----:B------:R-:W-:Y:S01]  /*0510*/  LEA.HI R6, R6, R3, RZ, 0x2 ;  /* 0x0000000306067211 */ /* 0x000fe200078f10ff */
[----:B------:R-:W-:Y:S01]  /*0520*/  FMUL R10, R10, UR4 ;  /* 0x000000040a0a7c20 */ /* 0x000fe20008400000 */
[----:B------:R-:W-:Y:S01]  /*0530*/  LOP3.LUT R11, R11, 0xfffffffc, RZ, 0xc0, !PT ;  /* 0xfffffffc0b0b7812 */ /* 0x000fe200078ec0ff */
[----:B------:R-:W-:Y:S01]  /*0540*/  VOTEU.ALL UP0, P0 ;  /* 0x00000000003f7886 */ /* 0x000fe20000000000 */
[----:B------:R-:W-:Y:S01]  /*0550*/  LOP3.LUT R6, R6, 0x3ffffffc, RZ, 0xc0, !PT ;  /* 0x3ffffffc06067812 */ /* 0x000fe200078ec0ff */
[----:B------:R-:W-:Y:S01]  /*0560*/  ULDC UR4, c[0x0][0x154] ;  /* 0x0000550000047ab9 */ /* 0x000fe20000000800 */
[----:B---3--:R-:W-:Y:S01]  /*0570*/  ISETP.EQ.U32.AND P2, PT, R13, 0x1, PT ;  /* 0x000000010d00780c */ /* 0x008fe20003f42070 */
[----:B------:R-:W-:Y:S01]  /*0580*/  IMAD.IADD R11, R2, 0x1, -R11 ;  /* 0x00000001020b7824 */ /* 0x000fe200078e0a0b */
[----:B------:R-:W0:Y:S01]  /*0590*/  F2I.U32.TRUNC.NTZ R10, R10 ;  /* 0x0000000a000a7305 */ /* 0x000e22000020f000 */
[----:B------:R-:W-:Y:S01]  /*05a0*/  IMAD.IADD R6, R3, 0x1, -R6 ;  /* 0x0000000103067824 */ /* 0x000fe200078e0a06 */
[----:B-1----:R-:W-:Y:S01]  /*05b0*/  I2FP.F32.U32 R2, R8 ;  /* 0x0000000800027245 */ /* 0x002fe20000201000 */
[----:B------:R-:W1:Y:S01]  /*05c0*/  @!UP0 S2UR UR7, SR_CgaCtaId ;  /* 0x00000000000789c3 */ /* 0x000e620000008800 */
[----:B------:R-:W-:Y:S01]  /*05d0*/  @!UP0 UMOV UR6, 0x400 ;  /* 0x0000040000068882 */ /* 0x000fe20000000000 */
[----:B------:R-:W-:Y:S01]  /*05e0*/  IMAD R6, R6, 0x4, R11 ;  /* 0x0000000406067824 */ /* 0x000fe200078e020b */
[----:B------:R-:W-:-:S04]  /*05f0*/  VOTEU.ALL UP1, P0 ;  /* 0x00000000003f7886 */ /* 0x000fc80000020000 */
[----:B------:R-:W-:-:S04]  /*0600*/  SHF.R.S32.HI R3, RZ, 0x1f, R6 ;  /* 0x0000001fff037819 */ /* 0x000fc80000011406 */
[----:B------:R-:W-:Y:S01]  /*0610*/  LEA.HI R3, R3, R6, RZ, 0x2 ;  /* 0x0000000603037211 */ /* 0x000fe200078f10ff */
[----:B0-----:R-:W-:-:S03]  /*0620*/  IMAD.MOV R11, RZ, RZ, -R10 ;  /* 0x000000ffff0b7224 */ /* 0x001fc600078e0a0a */
[----:B------:R-:W-:Y:S01]  /*0630*/  LOP3.LUT R3, R3, 0xfffffffc, RZ, 0xc0, !PT ;  /* 0xfffffffc03037812 */ /* 0x000fe200078ec0ff */
[----:B--2---:R-:W-:Y:S02]  /*0640*/  IMAD R10, R12, R11, UR8 ;  /* 0x000000080c0a7e24 */ /* 0x004fe4000f8e020b */
[----:B------:R-:W-:Y:S01]  /*0650*/  FMUL R12, R2, UR4 ;  /* 0x00000004020c7c20 */ /* 0x000fe20008400000 */
[----:B------:R-:W0:Y:S01]  /*0660*/  LDC R11, c[0x0][0x148] ;  /* 0x00005200ff0b7b82 */ /* 0x000e220000000800 */
[----:B------:R-:W-:Y:S01]  /*0670*/  SHF.R.S32.HI R2, RZ, 0x1f, R7 ;  /* 0x0000001fff027819 */ /* 0x000fe20000011407 */
[----:B------:R-:W-:Y:S01]  /*0680*/  IMAD.IADD R3, R6, 0x1, -R3 ;  /* 0x0000000106037824 */ /* 0x000fe200078e0a03 */
[----:B------:R-:W-:Y:S02]  /*0690*/  UMOV UR4, 0x20 ;  /* 0x0000002000047882 */ /* 0x000fe40000000000 */
[----:B------:R-:W2:Y:S01]  /*06a0*/  F2I.U32.TRUNC.NTZ R12, R12 ;  /* 0x0000000c000c7305 */ /* 0x000ea2000020f000 */
[----:B------:R-:W-:Y:S01]  /*06b0*/  LEA.HI R2, R2, R7, RZ, 0x2 ;  /* 0x0000000702027211 */ /* 0x000fe200078f10ff */
[----:B------:R-:W-:-:S04]  /*06c0*/  @!UP0 UIADD3 UR4, -UR4, 0x100000, URZ ;  /* 0x0010000004048890 */ /* 0x000fc8000fffe13f */
[----:B------:R-:W-:Y:S02]  /*06d0*/  @!UP0 USHF.L.U32 UR5, UR4, 0xb, URZ ;  /* 0x0000000b04058899 */ /* 0x000fe4000800063f */
[----:B------:R-:W-:Y:S01]  /*06e0*/  @!UP0 USHF.L.U32 UR4, UR4, 0x1, URZ ;  /* 0x0000000104048899 */ /* 0x000fe2000800063f */
[----:B------:R-:W-:Y:S01]  /*06f0*/  ISETP.NE.AND P4, PT, R3, R10, PT ;  /* 0x0000000a0300720c */ /* 0x000fe20003f85270 */
[----:B------:R-:W-:Y:S01]  /*0700*/  IMAD.SHL.U32 R3, R6, 0x4, RZ ;  /* 0x0000000406037824 */ /* 0x000fe200078e00ff */
[----:B------:R-:W-:Y:S01]  /*0710*/  LOP3.LUT R2, R2, 0xfffffffc, RZ, 0xc0, !PT ;  /* 0xfffffffc02027812 */ /* 0x000fe200078ec0ff */
[----:B-1----:R-:W-:Y:S01]  /*0720*/  @!UP0 ULEA UR6, UR7, UR6, 0x18 ;  /* 0x0000000607068291 */ /* 0x002fe2000f8ec03f */
[----:B------:R-:W-:Y:S02]  /*0730*/  VOTEU.ALL UP0, P0 ;  /* 0x00000000003f7886 */ /* 0x000fe40000000000 */
[----:B------:R-:W-:Y:S01]  /*0740*/  LOP3.LUT R3, R6, 0xc, R3, 0x78, !PT ;  /* 0x0000000c06037812 */ /* 0x000fe200078e7803 */
[----:B------:R-:W-:Y:S01]  /*0750*/  IMAD.IADD R7, R7, 0x1, -R2 ;  /* 0x0000000107077824 */ /* 0x000fe200078e0a02 */
[----:B------:R-:W-:Y:S01]  /*0760*/  LOP3.LUT P0, RZ, R5, 0x7, RZ, 0xc0, !PT ;  /* 0x0000000705ff7812 */ /* 0x000fe2000780c0ff */
[----:B------:R-:W-:-:S02]  /*0770*/  IMAD.MOV.U32 R6, RZ, RZ, 0x1 ;  /* 0x00000001ff067424 */ /* 0x000fc400078e00ff */
[----:B--2---:R-:W-:Y:S02]  /*0780*/  IMAD.MOV R20, RZ, RZ, -R12 ;  /* 0x000000ffff147224 */ /* 0x004fe400078e0a0c */
[----:B------:R-:W-:Y:S02]  /*0790*/  @P4 SHF.R.S32.HI R2, RZ, 0x1f, R3 ;  /* 0x0000001fff024819 */ /* 0x000fe40000011403 */
[----:B------:R-:W-:Y:S01]  /*07a0*/  ISETP.NE.AND P1, PT, R7, 0x3, PT ;  /* 0x000000030700780c */ /* 0x000fe20003f25270 */
[----:B0-----:R-:W-:Y:S01]  /*07b0*/  IMAD R13, R11, R20, R8 ;  /* 0x000000140b0d7224 */ /* 0x001fe200078e0208 */
[----:B------:R-:W-:Y:S01]  /*07c0*/  @P4 LEA.HI R2, R2, R3, RZ, 0x2 ;  /* 0x0000000302024211 */ /* 0x000fe200078f10ff */
[----:B------:R-:W0:Y:S02]  /*07d0*/  FENCE.VIEW.ASYNC.S ;  /* 0x00000000000073c6 */ /* 0x000e240000000000 */
[----:B0-----:R0:W1:Y:S01]  /*07e0*/  @!UP0 SYNCS.EXCH.64 URZ, [UR6+0xa0], UR4 ;  /* 0x0000a004063f85b2 */ /* 0x0010620008000100 */
[----:B------:R-:W-:-:S02]  /*07f0*/  ISETP.EQ.OR P1, PT, R7, RZ, !P1 ;  /* 0x000000ff0700720c */ /* 0x000fc40004f22670 */
[----:B------:R-:W-:Y:S02]  /*0800*/  @P4 SHF.R.S32.HI R2, RZ, 0x2, R2 ;  /* 0x00000002ff024819 */ /* 0x000fe40000011402 */
[----:B------:R-:W-:Y:S02]  /*0810*/  ISETP.LT.U32.AND P0, PT, R3, 0x10, !P0 ;  /* 0x000000100300780c */ /* 0x000fe40004701070 */
[----:B------:R-:W-:Y:S02]  /*0820*/  @P4 ISETP.NE.AND P5, PT, R2, R13, PT ;  /* 0x0000000d0200420c */ /* 0x000fe40003fa5270 */
[----:B------:R-:W-:Y:S02]  /*0830*/  ISETP.EQ.AND P1, PT, R4, RZ, P1 ;  /* 0x000000ff0400720c */ /* 0x000fe40000f22270 */
[----:B------:R-:W-:Y:S02]  /*0840*/  SEL R5, RZ, 0x1, !P0 ;  /* 0x00000001ff057807 */ /* 0x000fe40004000000 */
[----:B------:R-:W-:-:S02]  /*0850*/  @P4 SEL R6, RZ, 0x1, P5 ;  /* 0x00000001ff064807 */ /* 0x000fc40002800000 */
[----:B------:R-:W-:Y:S01]  /*0860*/  SEL R2, RZ, 0x1, !P1 ;  /* 0x00000001ff027807 */ /* 0x000fe20004800000 */
[----:B------:R0:W2:Y:S01]  /*0870*/  @!UP1 SYNCS.EXCH.64 URZ, [UR6+0xa8], UR4 ;  /* 0x0000a804063f95b2 */ /* 0x0000a20008000100 */
[----:B------:R-:W-:Y:S01]  /*0880*/  LOP3.LUT R6, R6, R5, RZ, 0xc0, !PT ;  /* 0x0000000506067212 */ /* 0x000fe200078ec0ff */
[----:B------:R-:W-:Y:S01]  /*0890*/  NOP ;  /* 0x0000000000007918 */ /* 0x000fe20000000000 */
[----:B------:R-:W-:Y:S01]  /*08a0*/  SEL R2, R2, 0x2, P6 ;  /* 0x0000000202027807 */ /* 0x000fe20003000000 */
[----:B------:R-:W-:Y:S06]  /*08b0*/  @!P2 BRA `(.L_x_4) ;  /* 0x000000000008a947 */ /* 0x000fec0003800000 */
[----:B-12-4-:R-:W-:Y:S01]  /*08c0*/  UCGABAR_ARV ;  /* 0x00000000000079c7 */ /* 0x016fe20008000000 */
[----:B------:R-:W-:Y:S05]  /*08d0*/  BRA `(.L_x_5) ;  /* 0x0000000000047947 */ /* 0x000fea0003800000 */
.L_x_4:
[----:B-12-4-:R-:W-:Y:S01]  /*08e0*/  NOP ;  /* 0x0000000000007918 */ /* 0x016fe20000000000 */
.L_x_5:
[----:B------:R-:W1:Y:S01]  /*08f0*/  LDC R4, c[0x0][0x65c] ;  /* 0x00019700ff047b82 */ /* 0x000e620000000800 */
[----:B------:R-:W-:Y:S01]  /*0900*/  IMAD.MOV.U32 R5, RZ, RZ, RZ ;  /* 0x000000ffff057224 */ /* 0x000fe200078e00ff */
[----:B-1----:R-:W-:Y:S01]  /*0910*/  ISETP.NE.AND P4, PT, R4, 0x1, PT ;  /* 0x000000010400780c */ /* 0x002fe20003f85270 */
[----:B------:R-:W-:-:S12]  /*0920*/  IMAD.U32 R4, RZ, RZ, UR8 ;  /* 0x00000008ff047e24 */ /* 0x000fd8000f8e00ff */
[----:B------:R-:W1:Y:S01]  /*0930*/  @P4 LDC R15, c[0x0][0x10] ;  /* 0x00000400ff0f4b82 */ /* 0x000e620000000800 */
[----:B------:R-:W-:Y:S02]  /*0940*/  @P4 IMAD.MOV.U32 R9, RZ, RZ, RZ ;  /* 0x000000ffff094224 */ /* 0x000fe400078e00ff */
[----:B------:R-:W-:-:S05]  /*0950*/  @P4 IMAD.MOV.U32 R17, RZ, RZ, RZ ;  /* 0x000000ffff114224 */ /* 0x000fca00078e00ff */
[----:B------:R-:W2:Y:S01]  /*0960*/  @!P4 LDC R13, c[0x0][0xc] ;  /* 0x00000300ff0dcb82 */ /* 0x000ea20000000800 */
[----:B-1----:R-:W-:-:S04]  /*0970*/  @P4 IMAD.WIDE.U32 R14, R15, UR8, R8 ;  /* 0x000000080f0e4c25 */ /* 0x002fc8000f8e0008 */
[----:B--2---:R-:W-:-:S04]  /*0980*/  @!P4 IMAD.WIDE.U32 R12, R8, R13, R4 ;  /* 0x0000000d080cc225 */ /* 0x004fc800078e0004 */
[----:B------:R-:W-:Y:S02]  /*0990*/  @P4 IMAD.MOV.U32 R4, RZ, RZ, R14 ;  /* 0x000000ffff044224 */ /* 0x000fe400078e000e */
[----:B------:R-:W-:Y:S02]  /*09a0*/  @P4 IMAD.IADD R5, R15, 0x1, R17 ;  /* 0x000000010f054824 */ /* 0x000fe400078e0211 */
[----:B------:R-:W-:Y:S02]  /*09b0*/  @!P4 IMAD.MOV.U32 R4, RZ, RZ, R12 ;  /* 0x000000ffff04c224 */ /* 0x000fe400078e000c */
[----:B------:R-:W-:Y:S01]  /*09c0*/  @!P4 IMAD.MOV.U32 R5, RZ, RZ, R13 ;  /* 0x000000ffff05c224 */ /* 0x000fe200078e000d */
[----:B------:R-:W-:Y:S06]  /*09d0*/  @!P2 BRA `(.L_x_6) ;  /* 0x00000000000ca947 */ /* 0x000fec0003800000 */
[----:B------:R-:W-:Y:S01]  /*09e0*/  UCGABAR_WAIT ;  /* 0x0000000000007dc7 */ /* 0x000fe20008000000 */
[----:B------:R-:W-:Y:S01]  /*09f0*/  CCTL.IVALL ;  /* 0x00000000ff00798f */ /* 0x000fe20002000000 */
[----:B------:R-:W-:Y:S05]  /*0a00*/  BRA `(.L_x_7) ;  /* 0x0000000000047947 */ /* 0x000fea0003800000 */
.L_x_6:
[----:B------:R-:W-:Y:S06]  /*0a10*/  BAR.SYNC.DEFER_BLOCKING 0x0 ;  /* 0x0000000000007b1d */ /* 0x000fec0000010000 */
.L_x_7:
[----:B------:R-:W-:Y:S05]  /*0a20*/  @!P3 BRA `(.L_x_8) ;  /* 0x0000004c0054b947 */ /* 0x000fea0003800000 */
[----:B------:R-:W-:-:S13]  /*0a30*/  ISETP.GT.U32.AND P0, PT, R16, 0x1, PT ;  /* 0x000000011000780c */ /* 0x000fda0003f04070 */
[----:B0-----:R-:W-:Y:S05]  /*0a40*/  @P0 EXIT ;  /* 0x000000000000094d */ /* 0x001fea0003800000 */
[----:B------:R-:W-:Y:S01]  /*0a50*/  ULDC.64 UR4, c[0x0][0x650] ;  /* 0x0001940000047ab9 */ /* 0x000fe20000000a00 */
[----:B------:R-:W-:Y:S01]  /*0a60*/  PRMT R14, RZ, 0x7610, R14 ;  /* 0x00007610ff0e7816 */ /* 0x000fe2000000000e */
[----:B------:R-:W-:Y:S01]  /*0a70*/  IMAD.MOV.U32 R71, RZ, RZ, -0x1 ;  /* 0xffffffffff477424 */ /* 0x000fe200078e00ff */
[----:B------:R-:W-:Y:S01]  /*0a80*/  ISETP.GE.U32.AND P0, PT, R4, UR4, PT ;  /* 0x0000000404007c0c */ /* 0x000fe2000bf06070 */
[----:B------:R-:W-:Y:S02]  /*0a90*/  IMAD.MOV.U32 R15, RZ, RZ, -0x1 ;  /* 0xffffffffff0f7424 */ /* 0x000fe400078e00ff */
[----:B------:R-:W-:Y:S01]  /*0aa0*/  IMAD.MOV.U32 R73, RZ, RZ, -0x1 ;  /* 0xffffffffff497424 */ /* 0x000fe200078e00ff */
[----:B------:R-:W-:-:S13]  /*0ab0*/  ISETP.GE.U32.AND.EX P0, PT, R5, UR5, PT, P0 ;  /* 0x0000000505007c0c */ /* 0x000fda000bf06100 */
[----:B------:R-:W-:Y:S05]  /*0ac0*/  @P0 BRA `(.L_x_9) ;  /* 0x0000000400240947 */ /* 0x000fea0003800000 */
[----:B------:R-:W0:Y:S01]  /*0ad0*/  LDC.64 R22, c[0x0][0x628] ;  /* 0x00018a00ff167b82 */ /* 0x000e220000000a00 */
[----:B------:R-:W-:Y:S02]  /*0ae0*/  IMAD.MOV.U32 R12, RZ, RZ, R4 ;  /* 0x000000ffff0c7224 */ /* 0x000fe400078e0004 */
[----:B------:R-:W-:-:S05]  /*0af0*/  IMAD.MOV.U32 R13, RZ, RZ, R5 ;  /* 0x000000ffff0d7224 */ /* 0x000fca00078e0005 */
[----:B------:R-:W1:Y:S08]  /*0b00*/  LDC R18, c[0x0][0x630] ;  /* 0x00018c00ff127b82 */ /* 0x000e700000000800 */
[----:B------:R-:W2:Y:S01]  /*0b10*/  LDC.64 R24, c[0x0][0x620] ;  /* 0x00018800ff187b82 */ /* 0x000ea20000000a00 */
[----:B0-----:R-:W-:-:S04]  /*0b20*/  ISETP.NE.U32.AND P0, PT, R22, RZ, PT ;  /* 0x000000ff1600720c */ /* 0x001fc80003f05070 */
[----:B------:R-:W-:-:S13]  /*0b30*/  ISETP.NE.AND.EX P0, PT, R23, RZ, PT, P0 ;  /* 0x000000ff1700720c */ /* 0x000fda0003f05300 */
[----:B-12---:R-:W-:Y:S05]  /*0b40*/  @!P0 BRA `(.L_x_10) ;  /* 0x0000000000288947 */ /* 0x006fea0003800000 */
[----:B------:R-:W0:Y:S02]  /*0b50*/  LDC R7, c[0x0][0x634] ;  /* 0x00018d00ff077b82 */ /* 0x000e240000000800 */
[----:B0-----:R-:W-:-:S05]  /*0b60*/  IADD3 R7, P0, R4, R7, RZ ;  /* 0x0000000704077210 */ /* 0x001fca0007f1e0ff */
[----:B------:R-:W-:-:S04]  /*0b70*/  IMAD.X R19, RZ, RZ, R5, P0 ;  /* 0x000000ffff137224 */ /* 0x000fc800000e0605 */
[----:B------:R-:W-:-:S04]  /*0b80*/  IMAD.WIDE.U32 R12, R19, R22, RZ ;  /* 0x00000016130c7225 */ /* 0x000fc800078e00ff */
[----:B------:R-:W-:-:S04]  /*0b90*/  IMAD.WIDE.U32 R14, P0, R7, R23, R12 ;  /* 0x00000017070e7225 */ /* 0x000fc8000780000c */
[----:B------:R-:W-:-:S04]  /*0ba0*/  IMAD.WIDE.U32 R12, R7, R22, RZ ;  /* 0x00000016070c7225 */ /* 0x000fc800078e00ff */
[----:B------:R-:W-:Y:S01]  /*0bb0*/  IMAD.X R17, RZ, RZ, RZ, P0 ;  /* 0x000000ffff117224 */ /* 0x000fe200000e06ff */
[----:B------:R-:W-:Y:S01]  /*0bc0*/  IADD3 RZ, P0, R13, R14, RZ ;  /* 0x0000000e0dff7210 */ /* 0x000fe20007f1e0ff */
[----:B------:R-:W-:-:S04]  /*0bd0*/  IMAD.MOV.U32 R16, RZ, RZ, R15 ;  /* 0x000000ffff107224 */ /* 0x000fc800078e000f */
[----:B------:R-:W-:-:S08]  /*0be0*/  IMAD.WIDE.U32.X R12, R19, R23, R16, P0 ;  /* 0x00000017130c7225 */ /* 0x000fd000000e0410 */
.L_x_10:
[----:B------:R-:W0:Y:S01]  /*0bf0*/  LDC.64 R28, c[0x0][0x640] ;  /* 0x00019000ff1c7b82 */ /* 0x000e220000000a00 */
[--C-:B------:R-:W-:Y:S01]  /*0c00*/  SHF.R.U64 R73, R12, R18, R13.reuse ;  /* 0x000000120c497219 */ /* 0x100fe2000000120d */
[----:B------:R-:W-:Y:S01]  /*0c10*/  IMAD R27, R11, R20, R8 ;  /* 0x000000140b1b7224 */ /* 0x000fe200078e0208 */
[----:B------:R-:W-:Y:S01]  /*0c20*/  SHF.R.U32.HI R7, RZ, R18, R13 ;  /* 0x00000012ff077219 */ /* 0x000fe2000001160d */
[----:B------:R-:W-:Y:S01]  /*0c30*/  IMAD.MOV.U32 R23, RZ, RZ, 0x1 ;  /* 0x00000001ff177424 */ /* 0x000fe200078e00ff */
[----:B------:R-:W-:-:S03]  /*0c40*/  IADD3 R9, P0, RZ, -R73, RZ ;  /* 0x80000049ff097210 */ /* 0x000fc60007f1e0ff */
[----:B------:R-:W1:Y:S02]  /*0c50*/  LDC R22, c[0x0][0x618] ;  /* 0x00018600ff167b82 */ /* 0x000e640000000800 */
[----:B------:R-:W-:Y:S02]  /*0c60*/  IMAD.X R7, RZ, RZ, ~R7, P0 ;  /* 0x000000ffff077224 */ /* 0x000fe400000e0e07 */
[----:B------:R-:W-:-:S04]  /*0c70*/  IMAD.WIDE.U32 R12, R9, R24, R4 ;  /* 0x00000018090c7225 */ /* 0x000fc800078e0004 */
[----:B------:R-:W2:Y:S01]  /*0c80*/  LDC R18, c[0x0][0x608] ;  /* 0x00018200ff127b82 */ /* 0x000ea20000000800 */
[----:B------:R-:W-:Y:S02]  /*0c90*/  IMAD R14, R7, R24, RZ ;  /* 0x00000018070e7224 */ /* 0x000fe400078e02ff */
[----:B------:R-:W-:Y:S02]  /*0ca0*/  IMAD.MOV.U32 R7, RZ, RZ, -0x1 ;  /* 0xffffffffff077424 */ /* 0x000fe400078e00ff */
[----:B------:R-:W-:-:S03]  /*0cb0*/  IMAD R9, R9, R25, R14 ;  /* 0x0000001909097224 */ /* 0x000fc600078e020e */
[----:B------:R-:W3:Y:S01]  /*0cc0*/  LDC R26, c[0x0][0x658] ;  /* 0x00019600ff1a7b82 */ /* 0x000ee20000000800 */
[----:B------:R-:W-:Y:S01]  /*0cd0*/  IMAD.IADD R9, R13, 0x1, R9 ;  /* 0x000000010d097824 */ /* 0x000fe200078e0209 */
[----:B0-----:R-:W-:-:S04]  /*0ce0*/  ISETP.NE.U32.AND P0, PT, R28, RZ, PT ;  /* 0x000000ff1c00720c */ /* 0x001fc80003f05070 */
[----:B------:R-:W-:Y:S02]  /*0cf0*/  ISETP.NE.AND.EX P0, PT, R29, RZ, PT, P0 ;  /* 0x000000ff1d00720c */ /* 0x000fe40003f05300 */
[----:B------:R-:W0:Y:S01]  /*0d00*/  LDC R24, c[0x0][0x600] ;  /* 0x00018000ff187b82 */ /* 0x000e220000000800 */
[-CC-:B-1----:R-:W-:Y:S02]  /*0d10*/  SHF.R.U64 R16, R12, R22.reuse, R9.reuse ;  /* 0x000000160c107219 */ /* 0x182fe40000001209 */
[----:B------:R-:W-:-:S05]  /*0d20*/  SHF.R.U32.HI R9, RZ, R22, R9 ;  /* 0x00000016ff097219 */ /* 0x000fca0000011609 */
[----:B------:R-:W1:Y:S01]  /*0d30*/  LDC R19, c[0x0][0x648] ;  /* 0x00019200ff137b82 */ /* 0x000e620000000800 */
[-CC-:B--2---:R-:W-:Y:S02]  /*0d40*/  SHF.R.U64 R22, R16, R18.reuse, R9.reuse ;  /* 0x0000001210167219 */ /* 0x184fe40000001209 */
[----:B------:R-:W-:-:S05]  /*0d50*/  SHF.R.U32.HI R9, RZ, R18, R9 ;  /* 0x00000012ff097219 */ /* 0x000fca0000011609 */
[----:B------:R-:W2:Y:S01]  /*0d60*/  LDC R21, c[0x0][0x638] ;  /* 0x00018e00ff157b82 */ /* 0x000ea20000000800 */
[-CC-:B---3--:R-:W-:Y:S02]  /*0d70*/  SHF.R.U64 R18, R22, R26.reuse, R9.reuse ;  /* 0x0000001a16127219 */ /* 0x188fe40000001209 */
[-C--:B------:R-:W-:Y:S02]  /*0d80*/  SHF.L.U32 R7, R7, R26.reuse, RZ ;  /* 0x0000001a07077219 */ /* 0x080fe400000006ff */
[----:B------:R-:W-:Y:S01]  /*0d90*/  SHF.R.U32.HI R9, RZ, R26, R9 ;  /* 0x0000001aff097219 */ /* 0x000fe20000011609 */
[----:B------:R-:W-:Y:S01]  /*0da0*/  IMAD.MOV.U32 R8, RZ, RZ, R18 ;  /* 0x000000ffff087224 */ /* 0x000fe200078e0012 */
[----:B------:R-:W-:Y:S01]  /*0db0*/  LOP3.LUT R11, RZ, R7, RZ, 0x33, !PT ;  /* 0x00000007ff0b7212 */ /* 0x000fe200078e33ff */
[----:B------:R-:W3:Y:S01]  /*0dc0*/  LDC R25, c[0x0][0x610] ;  /* 0x00018400ff197b82 */ /* 0x000ee20000000800 */
[----:B------:R-:W-:Y:S05]  /*0dd0*/  @!P0 BRA `(.L_x_11) ;  /* 0x0000000000288947 */ /* 0x000fea0003800000 */
[----:B------:R-:W4:Y:S02]  /*0de0*/  LDC R7, c[0x0][0x64c] ;  /* 0x00019300ff077b82 */ /* 0x000f240000000800 */
[----:B----4-:R-:W-:-:S05]  /*0df0*/  IADD3 R7, P0, R18, R7, RZ ;  /* 0x0000000712077210 */ /* 0x010fca0007f1e0ff */
        /* <DEDUP_REMOVED lines=8> */
.L_x_11:
[----:B-1----:R-:W-:Y:S01]  /*0e80*/  SHF.R.U64 R9, R8, R19, R9 ;  /* 0x0000001308097219 */ /* 0x002fe20000001209 */
[----:B------:R-:W-:Y:S01]  /*0e90*/  IMAD.MOV.U32 R14, RZ, RZ, 0x1 ;  /* 0x00000001ff0e7424 */ /* 0x000fe200078e00ff */
[----:B------:R-:W-:Y:S01]  /*0ea0*/  LOP3.LUT R8, R22, R11, RZ, 0xc0, !PT ;  /* 0x0000000b16087212 */ /* 0x000fe200078ec0ff */
[----:B0-----:R-:W-:Y:S01]  /*0eb0*/  VIADD R11, R24, 0xffffffff ;  /* 0xffffffff180b7836 */ /* 0x001fe20000000000 */
[----:B------:R-:W-:Y:S01]  /*0ec0*/  SHF.L.U32 R7, R23, R26, RZ ;  /* 0x0000001a17077219 */ /* 0x000fe200000006ff */
[----:B------:R-:W-:Y:S01]  /*0ed0*/  IMAD.MOV R12, RZ, RZ, -R9 ;  /* 0x000000ffff0c7224 */ /* 0x000fe200078e0a09 */
[----:B------:R-:W-:Y:S02]  /*0ee0*/  SEL R10, R10, R27, !P4 ;  /* 0x0000001b0a0a7207 */ /* 0x000fe40006000000 */
[----:B------:R-:W-:Y:S01]  /*0ef0*/  LOP3.LUT R11, R16, R11, RZ, 0xc0, !PT ;  /* 0x0000000b100b7212 */ /* 0x000fe200078ec0ff */
[----:B------:R-:W-:Y:S02]  /*0f00*/  IMAD R9, R7, R9, R8 ;  /* 0x0000000907097224 */ /* 0x000fe400078e0208 */
[----:B--2---:R-:W-:-:S02]  /*0f10*/  IMAD R7, R12, R21, R18 ;  /* 0x000000150c077224 */ /* 0x004fc400078e0212 */
[----:B---3--:R-:W-:Y:S02]  /*0f20*/  IMAD R10, R9, R25, R10 ;  /* 0x00000019090a7224 */ /* 0x008fe400078e020a */
[----:B------:R-:W-:-:S05]  /*0f30*/  IMAD R7, R7, R24, R11 ;  /* 0x0000001807077224 */ /* 0x000fca00078e020b */
[----:B------:R-:W-:Y:S02]  /*0f40*/  SEL R15, R7, R10, !P4 ;  /* 0x0000000a070f7207 */ /* 0x000fe40006000000 */
[----:B------:R-:W-:-:S07]  /*0f50*/  SEL R71, R10, R7, !P4 ;  /* 0x000000070a477207 */ /* 0x000fce0006000000 */
.L_x_9:
[----:B------:R-:W-:-:S08]  /*0f60*/  NOP ;  /* 0x0000000000007918 */ /* 0x000fd00000000000 */
[----:B------:R-:W0:Y:S02]  /*0f70*/  USETMAXREG.TRY_ALLOC.CTAPOOL UP0, 0xe8 ;  /* 0x000000e8000079c8 */ /* 0x000e240008000600 */
[----:B0-----:R-:W-:-:S13]  /*0f80*/  PLOP3.LUT P0, PT, PT, PT, UP0, 0x80, 0x0 ;  /* 0x000000000000781c */ /* 0x001fda0003f0f008 */
[----:B------:R-:W-:Y:S05]  /*0f90*/  @!P0 BRA `(.L_x_9) ;  /* 0xfffffffc00f08947 */ /* 0x000fea000383ffff */
[----:B------:R-:W-:Y:S01]  /*0fa0*/  ULDC.64 UR4, c[0x0][0x598] ;  /* 0x0001660000047ab9 */ /* 0x000fe20000000a00 */
[----:B------:R-:W-:Y:S01]  /*0fb0*/  ULDC.64 UR16, c[0x0][0x208] ;  /* 0x0000820000107ab9 */ /* 0x000fe20000000a00 */
[----:B------:R-:W-:-:S04]  /*0fc0*/  ISETP.NE.U32.AND P0, PT, RZ, UR4, PT ;  /* 0x00000004ff007c0c */ /* 0x000fc8000bf05070 */
[----:B------:R-:W-:-:S13]  /*0fd0*/  ISETP.NE.AND.EX P0, PT, RZ, UR5, PT, P0 ;  /* 0x00000005ff007c0c */ /* 0x000fda000bf05300 */
[----:B------:R-:W-:Y:S05]  /*0fe0*/  @!P0 BRA `(.L_x_12) ;  /* 0x00000000001c8947 */ /* 0x000fea0003800000 */
[----:B------:R-:W0:Y:S02]  /*0ff0*/  LDC.64 R8, c[0x0][0x598] ;  /* 0x00016600ff087b82 */ /* 0x000e240000000a00 */
[----:B0-----:R-:W2:Y:S02]  /*1000*/  LDG.E.64 R8, desc[UR16][R8.64] ;  /* 0x0000001008087981 */ /* 0x001ea4000c1e1b00 */
[----:B--2---:R-:W-:-:S04]  /*1010*/  ISETP.NE.U32.AND P0, PT, R8, RZ, PT ;  /* 0x000000ff0800720c */ /* 0x004fc80003f05070 */
[----:B------:R-:W-:-:S13]  /*1020*/  ISETP.NE.AND.EX P0, PT, R9, RZ, PT, P0 ;  /* 0x000000ff0900720c */ /* 0x000fda0003f05300 */
[----:B------:R-:W-:Y:S05]  /*1030*/  @!P0 BRA `(.L_x_12) ;  /* 0x0000000000088947 */ /* 0x000fea0003800000 */
[----:B------:R0:W5:Y:S01]  /*1040*/  LD.E R7, desc[UR16][R8.64] ;  /* 0x0000001008077980 */ /* 0x000162000c101900 */
[----:B------:R-:W-:Y:S05]  /*1050*/  BRA `(.L_x_13) ;  /* 0x0000000000207947 */ /* 0x000fea0003800000 */
.L_x_12:
[----:B------:R-:W-:Y:S02]  /*1060*/  ULDC.64 UR4, c[0x0][0x588] ;  /* 0x0001620000047ab9 */ /* 0x000fe40000000a00 */
[----:B------:R-:W-:-:S04]  /*1070*/  ISETP.NE.U32.AND P0, PT, RZ, UR4, PT ;  /* 0x00000004ff007c0c */ /* 0x000fc8000bf05070 */
[----:B------:R-:W-:-:S13]  /*1080*/  ISETP.NE.AND.EX P0, PT, RZ, UR5, PT, P0 ;  /* 0x00000005ff007c0c */ /* 0x000fda000bf05300 */
[----:B------:R-:W-:Y:S05]  /*1090*/  @!P0 BRA `(.L_x_14) ;  /* 0x00000000000c8947 */ /* 0x000fea0003800000 */
[----:B------:R-:W0:Y:S02]  /*10a0*/  LDC.64 R8, c[0x0][0x588] ;  /* 0x00016200ff087b82 */ /* 0x000e240000000a00 */
[----:B0-----:R1:W5:Y:S01]  /*10b0*/  LDG.E R7, desc[UR16][R8.64] ;  /* 0x0000001008077981 */ /* 0x001362000c1e1900 */
[----:B------:R-:W-:Y:S05]  /*10c0*/  BRA `(.L_x_13) ;  /* 0x0000000000047947 */ /* 0x000fea0003800000 */
.L_x_14:
[----:B------:R-:W2:Y:S02]  /*10d0*/  LDC R7, c[0x0][0x580] ;  /* 0x00016000ff077b82 */ /* 0x000ea40000000800 */
.L_x_13:
[----:B------:R-:W-:Y:S02]  /*10e0*/  ULDC.64 UR4, c[0x0][0x5a0] ;  /* 0x0001680000047ab9 */ /* 0x000fe40000000a00 */
[----:B------:R-:W-:-:S04]  /*10f0*/  ISETP.NE.U32.AND P0, PT, RZ, UR4, PT ;  /* 0x00000004ff007c0c */ /* 0x000fc8000bf05070 */
[----:B------:R-:W-:-:S13]  /*1100*/  ISETP.NE.AND.EX P0, PT, RZ, UR5, PT, P0 ;  /* 0x00000005ff007c0c */ /* 0x000fda000bf05300 */
[----:B------:R-:W-:Y:S05]  /*1110*/  @!P0 BRA `(.L_x_15) ;  /* 0x00000000001c8947 */ /* 0x000fea0003800000 */
[----:B01----:R-:W0:Y:S02]  /*1120*/  LDC.64 R8, c[0x0][0x5a0] ;  /* 0x00016800ff087b82 */ /* 0x003e240000000a00 */
[----:B0-----:R-:W3:Y:S02]  /*1130*/  LDG.E.64 R8, desc[UR16][R8.64] ;  /* 0x0000001008087981 */ /* 0x001ee4000c1e1b00 */
[----:B---3--:R-:W-:-:S04]  /*1140*/  ISETP.NE.U32.AND P0, PT, R8, RZ, PT ;  /* 0x000000ff0800720c */ /* 0x008fc80003f05070 */
[----:B------:R-:W-:-:S13]  /*1150*/  ISETP.NE.AND.EX P0, PT, R9, RZ, PT, P0 ;  /* 0x000000ff0900720c */ /* 0x000fda0003f05300 */
[----:B------:R-:W-:Y:S05]  /*1160*/  @!P0 BRA `(.L_x_15) ;  /* 0x0000000000088947 */ /* 0x000fea0003800000 */
[----:B------:R0:W5:Y:S01]  /*1170*/  LD.E R12, desc[UR16][R8.64] ;  /* 0x00000010080c7980 */ /* 0x000162000c101900 */
[----:B------:R-:W-:Y:S05]  /*1180*/  BRA `(.L_x_16) ;  /* 0x0000000000207947 */ /* 0x000fea0003800000 */
.L_x_15:
[----:B------:R-:W-:Y:S02]  /*1190*/  ULDC.64 UR4, c[0x0][0x590] ;  /* 0x0001640000047ab9 */ /* 0x000fe40000000a00 */
[----:B------:R-:W-:-:S04]  /*11a0*/  ISETP.NE.U32.AND P0, PT, RZ, UR4, PT ;  /* 0x00000004ff007c0c */ /* 0x000fc8000bf05070 */
[----:B------:R-:W-:-:S13]  /*11b0*/  ISETP.NE.AND.EX P0, PT, RZ, UR5, PT, P0 ;  /* 0x00000005ff007c0c */ /* 0x000fda000bf05300 */
[----:B------:R-:W-:Y:S05]  /*11c0*/  @!P0 BRA `(.L_x_17) ;  /* 0x00000000000c8947 */ /* 0x000fea0003800000 */
[----:B------:R-:W3:Y:S02]  /*11d0*/  LDC.64 R12, c[0x0][0x590] ;  /* 0x00016400ff0c7b82 */ /* 0x000ee40000000a00 */
[----:B---3--:R3:W5:Y:S01]  /*11e0*/  LDG.E R12, desc[UR16][R12.64] ;  /* 0x000000100c0c7981 */ /* 0x008762000c1e1900 */
[----:B------:R-:W-:Y:S05]  /*11f0*/  BRA `(.L_x_16) ;  /* 0x0000000000047947 */ /* 0x000fea0003800000 */
.L_x_17:
[----:B------:R-:W4:Y:S02]  /*1200*/  LDC R12, c[0x0][0x584] ;  /* 0x00016100ff0c7b82 */ /* 0x000f240000000800 */
.L_x_16:
[----:B------:R-:W-:-:S13]  /*1210*/  LOP3.LUT P0, RZ, R14, 0xff, RZ, 0xc0, !PT ;  /* 0x000000ff0eff7812 */ /* 0x000fda000780c0ff */
[----:B------:R-:W-:Y:S05]  /*1220*/  @!P0 EXIT ;  /* 0x000000000000894d */ /* 0x000fea0003800000 */
[----:B------:R-:W-:Y:S01]  /*1230*/  ULDC UR4, c[0x0][0x28c] ;  /* 0x0000a30000047ab9 */ /* 0x000fe20000000800 */
[----:B------:R-:W-:Y:S01]  /*1240*/  LOP3.LUT R81, R2, 0x1, RZ, 0xfc, !PT ;  /* 0x0000000102517812 */ /* 0x000fe200078efcff */
[----:B------:R-:W-:-:S04]  /*1250*/  UIADD3 UR4, UR4, 0x7f, URZ ;  /* 0x0000007f04047890 */ /* 0x000fc8000fffe03f */
[----:B------:R-:W-:-:S04]  /*1260*/  USHF.R.S32.HI UR5, URZ, 0x1f, UR4 ;  /* 0x0000001f3f057899 */ /* 0x000fc80008011404 */
[----:B------:R-:W-:-:S03]  /*1270*/  ULEA.HI UR5, UR5, UR4, URZ, 0x7 ;  /* 0x0000000405057291 */ /* 0x000fc6000f8f383f */
[----:B------:R-:W-:Y:S01]  /*1280*/  UMOV UR4, URZ ;  /* 0x0000003f00047c82 */ /* 0x000fe20008000000 */
[----:B------:R-:W-:-:S03]  /*1290*/  USHF.R.S32.HI UR9, URZ, 0x7, UR5 ;  /* 0x000000073f097899 */ /* 0x000fc60008011405 */
[----:B------:R-:W-:-:S09]  /*12a0*/  UMOV UR5, URZ ;  /* 0x0000003f00057c82 */ /* 0x000fd20008000000 */
.L_x_108:
[----:B01----:R-:W-:Y:S01]  /*12b0*/  LOP3.LUT R8, R0, 0x80, RZ, 0xc0, !PT ;  /* 0x0000008000087812 */ /* 0x003fe200078ec0ff */
[----:B------:R-:W0:Y:S01]  /*12c0*/  S2UR UR13, SR_CgaCtaId ;  /* 0x00000000000d79c3 */ /* 0x000e220000008800 */
[----:B------:R-:W-:Y:S01]  /*12d0*/  UMOV UR12, 0x400 ;  /* 0x00000400000c7882 */ /* 0x000fe20000000000 */
[----:B------:R-:W-:Y:S01]  /*12e0*/  UMOV UR6, URZ ;  /* 0x0000003f00067c82 */ /* 0x000fe20008000000 */
[----:B------:R-:W-:Y:S01]  /*12f0*/  SHF.R.U32.HI R8, RZ, 0x7, R8 ;  /* 0x00000007ff087819 */ /* 0x000fe20000011608 */
[----:B------:R-:W-:Y:S01]  /*1300*/  UMOV UR7, URZ ;  /* 0x0000003f00077c82 */ /* 0x000fe20008000000 */
[----:B------:R-:W-:Y:S01]  /*1310*/  UMOV UR18, UR5 ;  /* 0x0000000500127c82 */ /* 0x000fe20008000000 */
[----:B------:R-:W-:Y:S01]  /*1320*/  CS2R R16, SRZ ;  /* 0x0000000000107805 */ /* 0x000fe2000001ff00 */
[----:B---3--:R-:W-:Y:S01]  /*1330*/  IMAD.MOV.U32 R13, RZ, RZ, RZ ;  /* 0x000000ffff0d7224 */ /* 0x008fe200078e00ff */
[----:B------:R-:W1:Y:S01]  /*1340*/  LDC R9, c[0x0][0x28c] ;  /* 0x0000a300ff097b82 */ /* 0x000e620000000800 */
[----:B------:R-:W3:Y:S01]  /*1350*/  SHFL.IDX PT, R8, R8, RZ, 0x1f ;  /* 0x00001fff08087589 */ /* 0x000ee200000e0000 */
[----:B------:R-:W-:-:S02]  /*1360*/  CS2R R18, SRZ ;  /* 0x0000000000127805 */ /* 0x000fc4000001ff00 */
[----:B------:R-:W-:Y:S02]  /*1370*/  CS2R R20, SRZ ;  /* 0x0000000000147805 */ /* 0x000fe4000001ff00 */
[----:B------:R-:W-:Y:S02]  /*1380*/  CS2R R22, SRZ ;  /* 0x0000000000167805 */ /* 0x000fe4000001ff00 */
[----:B------:R-:W-:Y:S02]  /*1390*/  CS2R R56, SRZ ;  /* 0x0000000000387805 */ /* 0x000fe4000001ff00 */
[----:B------:R-:W-:Y:S02]  /*13a0*/  CS2R R58, SRZ ;  /* 0x00000000003a7805 */ /* 0x000fe4000001ff00 */
[----:B------:R-:W-:Y:S02]  /*13b0*/  CS2R R60, SRZ ;  /* 0x00000000003c7805 */ /* 0x000fe4000001ff00 */
[----:B------:R-:W-:-:S02]  /*13c0*/  CS2R R62, SRZ ;  /* 0x00000000003e7805 */ /* 0x000fc4000001ff00 */
[----:B------:R-:W-:Y:S02]  /*13d0*/  CS2R R64, SRZ ;  /* 0x0000000000407805 */ /* 0x000fe4000001ff00 */
[----:B------:R-:W-:Y:S02]  /*13e0*/  CS2R R66, SRZ ;  /* 0x0000000000427805 */ /* 0x000fe4000001ff00 */
[----:B------:R-:W-:Y:S01]  /*13f0*/  CS2R R68, SRZ ;  /* 0x0000000000447805 */ /* 0x000fe2000001ff00 */
[----:B------:R-:W-:Y:S01]  /*1400*/  IMAD.MOV.U32 R70, RZ, RZ, RZ ;  /* 0x000000ffff467224 */ /* 0x000fe200078e00ff */
[----:B------:R-:W-:Y:S01]  /*1410*/  CS2R R74, SRZ ;  /* 0x00000000004a7805 */ /* 0x000fe2000001ff00 */
[----:B------:R-:W-:Y:S01]  /*1420*/  IMAD.MOV.U32 R72, RZ, RZ, RZ ;  /* 0x000000ffff487224 */ /* 0x000fe200078e00ff */
[----:B------:R-:W-:Y:S02]  /*1430*/  CS2R R76, SRZ ;  /* 0x00000000004c7805 */ /* 0x000fe4000001ff00 */
[----:B------:R-:W-:Y:S01]  /*1440*/  CS2R R78, SRZ ;  /* 0x00000000004e7805 */ /* 0x000fe2000001ff00 */
[----:B------:R-:W-:Y:S01]  /*1450*/  IMAD.MOV.U32 R80, RZ, RZ, RZ ;  /* 0x000000ffff507224 */ /* 0x000fe200078e00ff */
[----:B----4-:R-:W-:Y:S01]  /*1460*/  CS2R R24, SRZ ;  /* 0x0000000000187805 */ /* 0x010fe2000001ff00 */
[----:B------:R-:W-:Y:S01]  /*1470*/  IMAD.U32 R14, RZ, RZ, UR4 ;  /* 0x00000004ff0e7e24 */ /* 0x000fe2000f8e00ff */
[----:B------:R-:W-:-:S02]  /*1480*/  CS2R R26, SRZ ;  /* 0x00000000001a7805 */ /* 0x000fc4000001ff00 */
[----:B------:R-:W-:Y:S02]  /*1490*/  CS2R R28, SRZ ;  /* 0x00000000001c7805 */ /* 0x000fe4000001ff00 */
[----:B------:R-:W-:Y:S02]  /*14a0*/  CS2R R30, SRZ ;  /* 0x00000000001e7805 */ /* 0x000fe4000001ff00 */
[----:B------:R-:W-:Y:S02]  /*14b0*/  CS2R R32, SRZ ;  /* 0x0000000000207805 */ /* 0x000fe4000001ff00 */
[----:B-1----:R-:W-:Y:S02]  /*14c0*/  ISETP.GE.AND P0, PT, R9, 0x1, PT ;  /* 0x000000010900780c */ /* 0x002fe40003f06270 */
[----:B------:R-:W-:Y:S02]  /*14d0*/  CS2R R34, SRZ ;  /* 0x0000000000227805 */ /* 0x000fe4000001ff00 */
[----:B---3--:R-:W-:-:S02]  /*14e0*/  R2UR UR8, R8 ;  /* 0x00000000080872ca */ /* 0x008fc400000e0000 */
        /* <DEDUP_REMOVED lines=8> */
[----:B------:R-:W-:Y:S02]  /*1570*/  CS2R R52, SRZ ;  /* 0x0000000000347805 */ /* 0x000fe4000001ff00 */
[----:B------:R-:W-:Y:S01]  /*1580*/  CS2R R54, SRZ ;  /* 0x0000000000367805 */ /* 0x000fe2000001ff00 */
[----:B------:R-:W-:-:S04]  /*1590*/  ULEA.HI UR10, UR8, UR8, URZ, 0x1 ;  /* 0x00000008080a7291 */ /* 0x000fc8000f8f083f */
[----:B------:R-:W-:Y:S02]  /*15a0*/  ULOP3.LUT UR11, UR10, 0x7fffe, URZ, 0xc0, !UPT ;  /* 0x0007fffe0a0b7892 */ /* 0x000fe4000f8ec03f */
[----:B0-----:R-:W-:Y:S02]  /*15b0*/  ULEA UR10, UR13, UR12, 0x18 ;  /* 0x0000000c0d0a7291 */ /* 0x001fe4000f8ec03f */
[----:B------:R-:W-:-:S03]  /*15c0*/  UIADD3 UR11, UR8, -UR11, URZ ;  /* 0x8000000b080b7290 */ /* 0x000fc6000fffe03f */
[----:B------:R-:W-:Y:S01]  /*15d0*/  UMOV UR8, URZ ;  /* 0x0000003f00087c82 */ /* 0x000fe20008000000 */
[----:B------:R-:W-:-:S04]  /*15e0*/  ULEA UR11, UR11, UR10, 0xd ;  /* 0x0000000a0b0b7291 */ /* 0x000fc8000f8e683f */
[----:B------:R-:W-:-:S04]  /*15f0*/  UIADD3 UR11, UR11, 0x180, URZ ;  /* 0x000001800b0b7890 */ /* 0x000fc8000fffe03f */
[----:B------:R-:W-:-:S04]  /*1600*/  USHF.R.U32.HI UR11, URZ, 0x4, UR11 ;  /* 0x000000043f0b7899 */ /* 0x000fc8000801160b */
[----:B------:R-:W-:Y:S01]  /*1610*/  ULOP3.LUT UR11, UR11, 0x3fff, URZ, 0xc0, !UPT ;  /* 0x00003fff0b0b7892 */ /* 0x000fe2000f8ec03f */
[----:B------:R-:W-:Y:S11]  /*1620*/  @!P0 BRA `(.L_x_18) ;  /* 0x0000000400a48947 */ /* 0x000ff60003800000 */
[----:B------:R-:W-:-:S13]  /*1630*/  ISETP.NE.AND P1, PT, R81, 0x3, PT ;  /* 0x000000035100780c */ /* 0x000fda0003f25270 */
[----:B------:R-:W-:Y:S05]  /*1640*/  @!P1 BRA `(.L_x_19) ;  /* 0x0000000000049947 */ /* 0x000fea0003800000 */
[----:B------:R-:W-:Y:S01]  /*1650*/  BPT.TRAP 0x1 ;  /* 0x000000040000795c */ /* 0x000fe20000300000 */
.L_x_19:
[----:B------:R-:W-:Y:S01]  /*1660*/  ULEA UR6, UR5, UR10, 0x3 ;  /* 0x0000000a05067291 */ /* 0x000fe2000f8e183f */
[----:B------:R-:W-:-:S05]  /*1670*/  IMAD.U32 R8, RZ, RZ, UR4 ;  /* 0x00000004ff087e24 */ /* 0x000fca000f8e00ff */
[----:B------:R-:W-:-:S04]  /*1680*/  SHF.L.U32 R8, R8, 0x1f, RZ ;  /* 0x0000001f08087819 */ /* 0x000fc800000006ff */
[----:B------:R0:W1:Y:S01]  /*1690*/  SYNCS.PHASECHK.TRANS64.TRYWAIT P0, [UR6], R8 ;  /* 0x00000008ff0075a7 */ /* 0x0000620008000146 */
[----:B------:R-:W-:Y:S05]  /*16a0*/  @!P1 BRA `(.L_x_20) ;  /* 0x0000000000049947 */ /* 0x000fea0003800000 */
[----:B------:R-:W-:Y:S01]  /*16b0*/  BPT.TRAP 0x1 ;  /* 0x000000040000795c */ /* 0x000fe20000300000 */
.L_x_20:
[----:B-1----:R-:W-:Y:S05]  /*16c0*/  @P0 BRA `(.L_x_21) ;  /* 0x0000000000080947 */ /* 0x002fea0003800000 */
[----:B------:R-:W1:Y:S02]  /*16d0*/  SYNCS.PHASECHK.TRANS64.TRYWAIT P0, [UR6], R8 ;  /* 0x00000008ff0075a7 */ /* 0x000e640008000146 */
[----:B-1----:R-:W-:Y:S05]  /*16e0*/  @!P0 BRA `(.L_x_22) ;  /* 0x0000005800888947 */ /* 0x002fea0003800000 */
.L_x_21:
[----:B------:R-:W-:Y:S01]  /*16f0*/  UIADD3 UR6, UR10, 0x24180, URZ ;  /* 0x000241800a067890 */ /* 0x000fe2000fffe03f */
[----:B------:R-:W-:Y:S01]  /*1700*/  WARPGROUP.ARRIVE ;  /* 0x00000000000079c5 */ /* 0x000fe20000000000 */
[----:B------:R-:W-:Y:S01]  /*1710*/  ULOP3.LUT UR8, UR11, 0x10000, URZ, 0xfc, !UPT ;  /* 0x000100000b087892 */ /* 0x000fe2000f8efc3f */
[----:B------:R-:W-:Y:S01]  /*1720*/  CS2R R16, SRZ ;  /* 0x0000000000107805 */ /* 0x000fe2000001ff00 */
[----:B------:R-:W-:Y:S01]  /*1730*/  USHF.R.U32.HI UR6, URZ, 0x4, UR6 ;  /* 0x000000043f067899 */ /* 0x000fe20008011606 */
[----:B------:R-:W-:Y:S01]  /*1740*/  IMAD.MOV.U32 R13, RZ, RZ, RZ ;  /* 0x000000ffff0d7224 */ /* 0x000fe200078e00ff */
[----:B------:R-:W-:Y:S01]  /*1750*/  UMOV UR13, 0x40000040 ;  /* 0x40000040000d7882 */ /* 0x000fe20000000000 */
[----:B------:R-:W-:Y:S01]  /*1760*/  UMOV UR15, 0x40000040 ;  /* 0x40000040000f7882 */ /* 0x000fe20000000000 */
[----:B------:R-:W-:Y:S01]  /*1770*/  ULOP3.LUT UR6, UR6, 0x3fff, URZ, 0xc0, !UPT ;  /* 0x00003fff06067892 */ /* 0x000fe2000f8ec03f */
[----:B------:R-:W-:Y:S02]  /*1780*/  CS2R R18, SRZ ;  /* 0x0000000000127805 */ /* 0x000fe4000001ff00 */
[----:B------:R-:W-:-:S02]  /*1790*/  CS2R R20, SRZ ;  /* 0x0000000000147805 */ /* 0x000fc4000001ff00 */
[----:B------:R-:W-:Y:S01]  /*17a0*/  CS2R R22, SRZ ;  /* 0x0000000000167805 */ /* 0x000fe2000001ff00 */
[----:B------:R-:W-:Y:S01]  /*17b0*/  ULOP3.LUT UR7, UR6, 0x10000, URZ, 0xfc, !UPT ;  /* 0x0001000006077892 */ /* 0x000fe2000f8efc3f */
[----:B------:R-:W-:Y:S01]  /*17c0*/  CS2R R56, SRZ ;  /* 0x0000000000387805 */ /* 0x000fe2000001ff00 */
[----:B------:R-:W-:Y:S01]  /*17d0*/  ULEA UR6, UR5, UR8, 0xa ;  /* 0x0000000805067291 */ /* 0x000fe2000f8e503f */
[----:B------:R-:W-:Y:S01]  /*17e0*/  CS2R R58, SRZ ;  /* 0x00000000003a7805 */ /* 0x000fe2000001ff00 */
[----:B------:R-:W-:Y:S01]  /*17f0*/  ULEA UR7, UR5, UR7, 0x9 ;  /* 0x0000000705077291 */ /* 0x000fe2000f8e483f */
[----:B------:R-:W-:Y:S02]  /*1800*/  CS2R R60, SRZ ;  /* 0x00000000003c7805 */ /* 0x000fe4000001ff00 */
[----:B------:R-:W-:Y:S02]  /*1810*/  CS2R R62, SRZ ;  /* 0x00000000003e7805 */ /* 0x000fe4000001ff00 */
[----:B------:R-:W-:-:S02]  /*1820*/  CS2R R64, SRZ ;  /* 0x0000000000407805 */ /* 0x000fc4000001ff00 */
[----:B------:R-:W-:Y:S01]  /*1830*/  CS2R R66, SRZ ;  /* 0x0000000000427805 */ /* 0x000fe2000001ff00 */
[----:B------:R-:W-:Y:S01]  /*1840*/  UMOV UR12, UR6 ;  /* 0x00000006000c7c82 */ /* 0x000fe20008000000 */
[----:B------:R-:W-:Y:S01]  /*1850*/  CS2R R68, SRZ ;  /* 0x0000000000447805 */ /* 0x000fe2000001ff00 */
[----:B------:R-:W-:Y:S01]  /*1860*/  UMOV UR14, UR7 ;  /* 0x00000007000e7c82 */ /* 0x000fe20008000000 */
[----:B------:R-:W-:Y:S01]  /*1870*/  IMAD.MOV.U32 R70, RZ, RZ, RZ ;  /* 0x000000ffff467224 */ /* 0x000fe200078e00ff */
[----:B------:R-:W-:Y:S01]  /*1880*/  QGMMA.64x64x32.F32.E5M2.E5M2 R24, gdesc[UR12], RZ, !UPT ;  /* 0x00e000000c1879f3 */ /* 0x000fe2000c7038ff */
[----:B------:R-:W-:Y:S01]  /*1890*/  UIADD3 UR12, UR6, 0x2, URZ ;  /* 0x00000002060c7890 */ /* 0x000fe2000fffe03f */
[----:B------:R-:W-:Y:S01]  /*18a0*/  IMAD.MOV.U32 R72, RZ, RZ, RZ ;  /* 0x000000ffff487224 */ /* 0x000fe200078e00ff */
[----:B------:R-:W-:Y:S01]  /*18b0*/  UIADD3 UR14, UR7, 0x2, URZ ;  /* 0x00000002070e7890 */ /* 0x000fe2000fffe03f */
[----:B------:R-:W-:Y:S01]  /*18c0*/  CS2R R74, SRZ ;  /* 0x00000000004a7805 */ /* 0x000fe2000001ff00 */
[----:B------:R-:W-:Y:S01]  /*18d0*/  UMOV UR13, 0x40000040 ;  /* 0x40000040000d7882 */ /* 0x000fe20000000000 */
[----:B------:R-:W-:Y:S01]  /*18e0*/  UMOV UR15, 0x40000040 ;  /* 0x40000040000f7882 */ /* 0x000fe20000000000 */
[----:B------:R-:W-:-:S02]  /*18f0*/  CS2R R76, SRZ ;  /* 0x00000000004c7805 */ /* 0x000fc4000001ff00 */
[----:B------:R-:W-:Y:S01]  /*1900*/  CS2R R78, SRZ ;  /* 0x00000000004e7805 */ /* 0x000fe2000001ff00 */
[----:B------:R-:W-:Y:S02]  /*1910*/  IMAD.MOV.U32 R80, RZ, RZ, RZ ;  /* 0x000000ffff507224 */ /* 0x000fe400078e00ff */
[----:B------:R-:W-:Y:S01]  /*1920*/  QGMMA.64x64x32.F32.E5M2.E5M2 R24, gdesc[UR12], R24 ;  /* 0x00e000000c1879f3 */ /* 0x000fe20008703818 */
[----:B------:R-:W-:Y:S02]  /*1930*/  UIADD3 UR12, UR6, 0x4, URZ ;  /* 0x00000004060c7890 */ /* 0x000fe4000fffe03f */
[----:B------:R-:W-:Y:S01]  /*1940*/  UIADD3 UR14, UR7, 0x4, URZ ;  /* 0x00000004070e7890 */ /* 0x000fe2000fffe03f */
[----:B------:R-:W-:Y:S01]  /*1950*/  UMOV UR13, 0x40000040 ;  /* 0x40000040000d7882 */ /* 0x000fe20000000000 */
[----:B------:R-:W-:-:S07]  /*1960*/  UMOV UR15, 0x40000040 ;  /* 0x40000040000f7882 */ /* 0x000fce0000000000 */
[----:B------:R-:W-:Y:S01]  /*1970*/  QGMMA.64x64x32.F32.E5M2.E5M2 R24, gdesc[UR12], R24 ;  /* 0x00e000000c1879f3 */ /* 0x000fe20008703818 */
[----:B------:R-:W-:Y:S02]  /*1980*/  UIADD3 UR14, UR7, 0x6, URZ ;  /* 0x00000006070e7890 */ /* 0x000fe4000fffe03f */
[----:B------:R-:W-:Y:S01]  /*1990*/  UIADD3 UR12, UR6, 0x6, URZ ;  /* 0x00000006060c7890 */ /* 0x000fe2000fffe03f */
[----:B------:R-:W-:Y:S01]  /*19a0*/  ULDC UR7, c[0x0][0x50c] ;  /* 0x0001430000077ab9 */ /* 0x000fe20000000800 */
[----:B------:R-:W-:Y:S01]  /*19b0*/  UMOV UR13, 0x40000040 ;  /* 0x40000040000d7882 */ /* 0x000fe20000000000 */
[----:B------:R-:W-:Y:S01]  /*19c0*/  UISETP.NE.AND UP0, UPT, UR7, 0x4, UPT ;  /* 0x000000040700788c */ /* 0x000fe2000bf05270 */
[----:B------:R-:W-:Y:S01]  /*19d0*/  UMOV UR15, 0x40000040 ;  /* 0x40000040000f7882 */ /* 0x000fe20000000000 */
[----:B------:R-:W-:Y:S02]  /*19e0*/  UMOV UR6, 0x4 ;  /* 0x0000000400067882 */ /* 0x000fe40000000000 */
[----:B------:R-:W-:-:S06]  /*19f0*/  USEL UR7, URZ, 0x1, UP0 ;  /* 0x000000013f077887 */ /* 0x000fcc0008000000 */
[----:B------:R-:W-:Y:S01]  /*1a00*/  ISETP.NE.AND P0, PT, RZ, UR7, PT ;  /* 0x00000007ff007c0c */ /* 0x000fe2000bf05270 */
[----:B------:R-:W-:-:S12]  /*1a10*/  QGMMA.64x64x32.F32.E5M2.E5M2 R24, gdesc[UR12], R24, gsb0 ;  /* 0x00e000000c1879f3 */ /* 0x000fd80008003818 */
[----:B------:R-:W-:Y:S05]  /*1a20*/  @!P0 BRA `(.L_x_23) ;  /* 0x0000000000888947 */ /* 0x000fea0003800000 */
[----:B------:R-:W-:Y:S02]  /*1a30*/  WARPGROUP.DEPBAR.LE gsb0, 0x0 ;  /* 0x00008000000079c5 */ /* 0x000fe40000010000 */
[----:B------:R-:W-:-:S01]  /*1a40*/  FADD R79, RZ, R24 ;  /* 0x00000018ff4f7221 */ /* 0x000fc20000000000 */
[----:B------:R-:W-:Y:S01]  /*1a50*/  FADD R80, RZ, R25 ;  /* 0x00000019ff507221 */ /* 0x000fe20000000000 */
        /* <DEDUP_REMOVED lines=30> */
[----:B------:R-:W-:-:S06]  /*1c40*/  UMOV UR6, URZ ;  /* 0x0000003f00067c82 */ /* 0x000fcc0008000000 */
.L_x_23:
[----:B------:R-:W-:-:S04]  /*1c50*/  UIADD3 UR18, UR5, 0x1, URZ ;  /* 0x0000000105127890 */ /* 0x000fc8000fffe03f */
[----:B------:R-:W-:-:S04]  /*1c60*/  UISETP.NE.AND UP0, UPT, UR18, 0x9, UPT ;  /* 0x000000091200788c */ /* 0x000fc8000bf05270 */
[----:B------:R-:W-:Y:S02]  /*1c70*/  USEL UR8, URZ, 0x1, UP0 ;  /* 0x000000013f087887 */ /* 0x000fe40008000000 */
[----:B------:R-:W-:Y:S02]  /*1c80*/  USEL UR18, UR18, URZ, UP0 ;  /* 0x0000003f12127287 */ /* 0x000fe40008000000 */
[----:B------:R-:W-:-:S06]  /*1c90*/  ULOP3.LUT UR8, UR4, UR8, URZ, 0x3c, !UPT ;  /* 0x0000000804087292 */ /* 0x000fcc000f8e3c3f */
[----:B------:R-:W-:Y:S01]  /*1ca0*/  IMAD.U32 R14, RZ, RZ, UR8 ;  /* 0x00000008ff0e7e24 */ /* 0x000fe2000f8e00ff */
[----:B------:R-:W-:-:S06]  /*1cb0*/  UMOV UR8, 0x1 ;  /* 0x0000000100087882 */ /* 0x000fcc0000000000 */
.L_x_18:
[----:B------:R-:W-:-:S04]  /*1cc0*/  UISETP.LT.AND UP0, UPT, UR9, 0x1, UPT ;  /* 0x000000010900788c */ /* 0x000fc8000bf01270 */
[----:B------:R-:W-:-:S04]  /*1cd0*/  USEL UR12, UR9, 0x1, UP0 ;  /* 0x00000001090c7887 */ /* 0x000fc80008000000 */
[----:B------:R-:W-:-:S04]  /*1ce0*/  UIADD3 UR12, UR9, -UR12, URZ ;  /* 0x8000000c090c7290 */ /* 0x000fc8000fffe03f */
[----:B------:R-:W-:-:S06]  /*1cf0*/  UISETP.GE.AND UP0, UPT, UR12, 0x1, UPT ;  /* 0x000000010c00788c */ /* 0x000fcc000bf06270 */
[----:B------:R-:W-:-:S13]  /*1d00*/  PLOP3.LUT P0, PT, PT, PT, UP0, 0x80, 0x0 ;  /* 0x000000000000781c */ /* 0x000fda0003f0f008 */
[----:B------:R-:W-:Y:S05]  /*1d10*/  @!P0 BRA `(.L_x_24) ;  /* 0x0000000400b88947 */ /* 0x000fea0003800000 */
[----:B01----:R-:W-:Y:S01]  /*1d20*/  IMAD.U32 R8, RZ, RZ, UR12 ;  /* 0x0000000cff087e24 */ /* 0x003fe2000f8e00ff */
[----:B------:R-:W-:Y:S01]  /*1d30*/  ULDC UR19, c[0x0][0x50c] ;  /* 0x0001430000137ab9 */ /* 0x000fe20000000800 */
[----:B------:R-:W-:-:S07]  /*1d40*/  IMAD.U32 R9, RZ, RZ, UR5 ;  /* 0x00000005ff097e24 */ /* 0x000fce000f8e00ff */
.L_x_32:
[----:B------:R-:W-:-:S13]  /*1d50*/  ISETP.NE.AND P1, PT, R81, 0x3, PT ;  /* 0x000000035100780c */ /* 0x000fda0003f25270 */
[----:B------:R-:W-:Y:S05]  /*1d60*/  @!P1 BRA `(.L_x_25) ;  /* 0x0000000000049947 */ /* 0x000fea0003800000 */
[----:B------:R-:W-:Y:S01]  /*1d70*/  BPT.TRAP 0x1 ;  /* 0x000000040000795c */ /* 0x000fe20000300000 */
.L_x_25:
[----:B------:R-:W0:Y:S01]  /*1d80*/  S2UR UR12, SR_CgaCtaId ;  /* 0x00000000000c79c3 */ /* 0x000e220000008800 */
[----:B------:R-:W-:Y:S01]  /*1d90*/  UMOV UR10, 0x400 ;  /* 0x00000400000a7882 */ /* 0x000fe20000000000 */
[----:B------:R-:W-:Y:S01]  /*1da0*/  SHF.L.U32 R10, R14, 0x1f, RZ ;  /* 0x0000001f0e0a7819 */ /* 0x000fe200000006ff */
[----:B0-----:R-:W-:-:S04]  /*1db0*/  ULEA UR10, UR12, UR10, 0x18 ;  /* 0x0000000a0c0a7291 */ /* 0x001fc8000f8ec03f */
[----:B------:R-:W-:-:S09]  /*1dc0*/  ULEA UR12, UR18, UR10, 0x3 ;  /* 0x0000000a120c7291 */ /* 0x000fd2000f8e183f */
[----:B------:R0:W1:Y:S01]  /*1dd0*/  SYNCS.PHASECHK.TRANS64.TRYWAIT P0, [UR12], R10 ;  /* 0x0000000aff0075a7 */ /* 0x000062000800014c */
[----:B------:R-:W-:Y:S05]  /*1de0*/  @!P1 BRA `(.L_x_26) ;  /* 0x0000000000049947 */ /* 0x000fea0003800000 */
[----:B------:R-:W-:Y:S01]  /*1df0*/  BPT.TRAP 0x1 ;  /* 0x000000040000795c */ /* 0x000fe20000300000 */
.L_x_26:
[----:B-1----:R-:W-:Y:S05]  /*1e00*/  @P0 BRA `(.L_x_27) ;  /* 0x0000000000080947 */ /* 0x002fea0003800000 */
[----:B------:R-:W1:Y:S02]  /*1e10*/  SYNCS.PHASECHK.TRANS64.TRYWAIT P0, [UR12], R10 ;  /* 0x0000000aff0075a7 */ /* 0x000e64000800014c */
[----:B-1----:R-:W-:Y:S05]  /*1e20*/  @!P0 BRA `(.L_x_28) ;  /* 0x0000005000d08947 */ /* 0x002fea0003800000 */
.L_x_27:
[----:B------:R-:W-:Y:S01]  /*1e30*/  UIADD3 UR12, UR10, 0x24180, URZ ;  /* 0x000241800a0c7890 */ /* 0x000fe2000fffe03f */
[----:B------:R-:W-:Y:S01]  /*1e40*/  WARPGROUP.ARRIVE ;  /* 0x00000000000079c5 */ /* 0x000fe20000000000 */
[----:B------:R-:W-:Y:S02]  /*1e50*/  UISETP.NE.AND UP0, UPT, UR7, URZ, UPT ;  /* 0x0000003f0700728c */ /* 0x000fe4000bf05270 */
[----:B------:R-:W-:Y:S02]  /*1e60*/  USHF.R.U32.HI UR12, URZ, 0x4, UR12 ;  /* 0x000000043f0c7899 */ /* 0x000fe4000801160c */
[----:B------:R-:W-:Y:S02]  /*1e70*/  USEL UR8, UR8, URZ, !UP0 ;  /* 0x0000003f08087287 */ /* 0x000fe4000c000000 */
[----:B------:R-:W-:Y:S02]  /*1e80*/  ULOP3.LUT UR12, UR12, 0x3fff, URZ, 0xc0, !UPT ;  /* 0x00003fff0c0c7892 */ /* 0x000fe4000f8ec03f */
[----:B------:R-:W-:-:S02]  /*1e90*/  UISETP.NE.U32.AND UP0, UPT, UR8, URZ, UPT ;  /* 0x0000003f0800728c */ /* 0x000fc4000bf05070 */
[----:B------:R-:W-:Y:S02]  /*1ea0*/  ULOP3.LUT UR7, UR11, 0x10000, URZ, 0xfc, !UPT ;  /* 0x000100000b077892 */ /* 0x000fe4000f8efc3f */
[----:B------:R-:W-:Y:S02]  /*1eb0*/  ULOP3.LUT UR8, UR12, 0x10000, URZ, 0xfc, !UPT ;  /* 0x000100000c087892 */ /* 0x000fe4000f8efc3f */
[----:B------:R-:W-:Y:S02]  /*1ec0*/  ULEA UR7, UR18, UR7, 0xa ;  /* 0x0000000712077291 */ /* 0x000fe4000f8e503f */
[----:B------:R-:W-:Y:S01]  /*1ed0*/  ULEA UR8, UR18, UR8, 0x9 ;  /* 0x0000000812087291 */ /* 0x000fe2000f8e483f */
[----:B------:R-:W-:Y:S01]  /*1ee0*/  UMOV UR13, 0x40000040 ;  /* 0x40000040000d7882 */ /* 0x000fe20000000000 */
[----:B------:R-:W-:Y:S01]  /*1ef0*/  UMOV UR15, 0x40000040 ;  /* 0x40000040000f7882 */ /* 0x000fe20000000000 */
[----:B------:R-:W-:Y:S02]  /*1f00*/  UIADD3 UR6, UR6, 0x4, URZ ;  /* 0x0000000406067890 */ /* 0x000fe4000fffe03f */
[----:B------:R-:W-:-:S02]  /*1f10*/  UMOV UR12, UR7 ;  /* 0x00000007000c7c82 */ /* 0x000fc40008000000 */
[----:B------:R-:W-:Y:S02]  /*1f20*/  UMOV UR14, UR8 ;  /* 0x00000008000e7c82 */ /* 0x000fe40008000000 */
[----:B------:R-:W-:Y:S01]  /*1f30*/  QGMMA.64x64x32.F32.E5M2.E5M2 R24, gdesc[UR12], R24, UP0 ;  /* 0x00e000000c1879f3 */ /* 0x000fe2000bf03818 */
[----:B------:R-:W-:Y:S02]  /*1f40*/  UIADD3 UR12, UR7, 0x2, URZ ;  /* 0x00000002070c7890 */ /* 0x000fe4000fffe03f */
[----:B------:R-:W-:Y:S01]  /*1f50*/  UIADD3 UR14, UR8, 0x2, URZ ;  /* 0x00000002080e7890 */ /* 0x000fe2000fffe03f */
[----:B------:R-:W-:Y:S01]  /*1f60*/  UMOV UR13, 0x40000040 ;  /* 0x40000040000d7882 */ /* 0x000fe20000000000 */
[----:B------:R-:W-:Y:S01]  /*1f70*/  UMOV UR15, 0x40000040 ;  /* 0x40000040000f7882 */ /* 0x000fe20000000000 */
[----:B------:R-:W-:-:S06]  /*1f80*/  UISETP.NE.AND UP0, UPT, UR6, UR19, UPT ;  /* 0x000000130600728c */ /* 0x000fcc000bf05270 */
        /* <DEDUP_REMOVED lines=8> */
[----:B------:R-:W-:Y:S01]  /*2010*/  UMOV UR13, 0x40000040 ;  /* 0x40000040000d7882 */ /* 0x000fe20000000000 */
[----:B------:R-:W-:Y:S01]  /*2020*/  UMOV UR15, 0x40000040 ;  /* 0x40000040000f7882 */ /* 0x000fe20000000000 */
[----:B------:R-:W-:-:S06]  /*2030*/  USEL UR7, URZ, 0x1, UP0 ;  /* 0x000000013f077887 */ /* 0x000fcc0008000000 */
[----:B------:R-:W-:Y:S01]  /*2040*/  ISETP.NE.AND P0, PT, RZ, UR7, PT ;  /* 0x00000007ff007c0c */ /* 0x000fe2000bf05270 */
[----:B------:R-:W-:Y:S03]  /*2050*/  QGMMA.64x64x32.F32.E5M2.E5M2 R24, gdesc[UR12], R24, gsb0 ;  /* 0x00e000000c1879f3 */ /* 0x000fe60008003818 */
[----:B------:R-:W-:-:S09]  /*2060*/  WARPGROUP.DEPBAR.LE gsb0, 0x1 ;  /* 0x00008000000079c5 */ /* 0x000fd20000010100 */
[----:B------:R-:W-:Y:S05]  /*2070*/  @!P0 BRA `(.L_x_29) ;  /* 0x0000000000888947 */ /* 0x000fea0003800000 */
[----:B------:R-:W-:Y:S02]  /*2080*/  WARPGROUP.DEPBAR.LE gsb0, 0x0 ;  /* 0x00008000000079c5 */ /* 0x000fe40000010000 */
[----:B------:R-:W-:-:S01]  /*2090*/  FADD R79, R24, R79 ;  /* 0x0000004f184f7221 */ /* 0x000fc20000000000 */
[----:B------:R-:W-:Y:S01]  /*20a0*/  FADD R80, R25, R80 ;  /* 0x0000005019507221 */ /* 0x000fe20000000000 */
        /* <DEDUP_REMOVED lines=30> */
[----:B------:R-:W-:-:S06]  /*2290*/  UMOV UR6, URZ ;  /* 0x0000003f00067c82 */ /* 0x000fcc0008000000 */
.L_x_29:
[----:B------:R-:W-:Y:S05]  /*22a0*/  @!P1 BRA `(.L_x_30) ;  /* 0x0000000000049947 */ /* 0x000fea0003800000 */
[----:B------:R-:W-:Y:S01]  /*22b0*/  BPT.TRAP 0x1 ;  /* 0x000000040000795c */ /* 0x000fe20000300000 */
.L_x_30:
[----:B------:R-:W-:-:S13]  /*22c0*/  ISETP.NE.AND P0, PT, R6, RZ, PT ;  /* 0x000000ff0600720c */ /* 0x000fda0003f05270 */
[----:B01----:R-:W-:-:S05]  /*22d0*/  @P0 LEA R10, R9, UR10, 0x3 ;  /* 0x0000000a090a0c11 */ /* 0x003fca000f8e18ff */
[----:B------:R-:W-:-:S05]  /*22e0*/  @P0 VIADD R10, R10, 0x48 ;  /* 0x000000480a0a0836 */ /* 0x000fca0000000000 */
[----:B------:R-:W-:-:S04]  /*22f0*/  @P0 PRMT R10, R3, 0x654, R10 ;  /* 0x00000654030a0816 */ /* 0x000fc8000000000a */
[----:B------:R0:W-:Y:S01]  /*2300*/  @P0 SYNCS.ARRIVE.TRANS64.RED.A1T0 RZ, [R10+URZ], RZ ;  /* 0x000000ff0aff09a7 */ /* 0x0001e2000810043f */
[----:B------:R-:W-:-:S13]  /*2310*/  ISETP.GT.U32.AND P0, PT, R2, 0x1, PT ;  /* 0x000000010200780c */ /* 0x000fda0003f04070 */
[----:B0-----:R-:W-:Y:S05]  /*2320*/  @P0 BRA `(.L_x_31) ;  /* 0x0000000000040947 */ /* 0x001fea0003800000 */
[----:B------:R-:W-:Y:S01]  /*2330*/  BPT.TRAP 0x1 ;  /* 0x000000040000795c */ /* 0x000fe20000300000 */
.L_x_31:
[----:B------:R-:W-:Y:S01]  /*2340*/  UIADD3 UR18, UR18, 0x1, URZ ;  /* 0x0000000112127890 */ /* 0x000fe2000fffe03f */
[C---:B------:R-:W-:Y:S01]  /*2350*/  ISETP.GT.AND P1, PT, R8.reuse, 0x1, PT ;  /* 0x000000010800780c */ /* 0x040fe20003f24270 */
[----:B------:R-:W-:Y:S02]  /*2360*/  VIADD R9, R9, 0x1 ;  /* 0x0000000109097836 */ /* 0x000fe40000000000 */
[----:B------:R-:W-:Y:S01]  /*2370*/  UISETP.NE.AND UP0, UPT, UR18, 0x9, UPT ;  /* 0x000000091200788c */ /* 0x000fe2000bf05270 */
[----:B------:R-:W-:Y:S02]  /*2380*/  VIADD R8, R8, 0xffffffff ;  /* 0xffffffff08087836 */ /* 0x000fe40000000000 */
[C---:B------:R-:W-:Y:S01]  /*2390*/  ISETP.NE.AND P0, PT, R9.reuse, 0x9, PT ;  /* 0x000000090900780c */ /* 0x040fe20003f05270 */
[----:B------:R-:W-:Y:S02]  /*23a0*/  USEL UR8, URZ, 0x1, UP0 ;  /* 0x000000013f087887 */ /* 0x000fe40008000000 */
[----:B------:R-:W-:Y:S01]  /*23b0*/  USEL UR18, UR18, URZ, UP0 ;  /* 0x0000003f12127287 */ /* 0x000fe20008000000 */
[----:B------:R-:W-:-:S03]  /*23c0*/  SEL R9, R9, RZ, P0 ;  /* 0x000000ff09097207 */ /* 0x000fc60000000000 */
[----:B------:R-:W-:Y:S01]  /*23d0*/  LOP3.LUT R14, R14, UR8, RZ, 0x3c, !PT ;  /* 0x000000080e0e7c12 */ /* 0x000fe2000f8e3cff */
[----:B------:R-:W-:Y:S01]  /*23e0*/  UMOV UR8, 0x1 ;  /* 0x0000000100087882 */ /* 0x000fe20000000000 */
[----:B------:R-:W-:Y:S06]  /*23f0*/  @P1 BRA `(.L_x_32) ;  /* 0xfffffff800541947 */ /* 0x000fec000383ffff */
.L_x_24:
[----:B------:R-:W-:Y:S01]  /*2400*/  UISETP.NE.AND UP0, UPT, UR6, URZ, UPT ;  /* 0x0000003f0600728c */ /* 0x000fe2000bf05270 */
[----:B01----:R-:W0:Y:S03]  /*2410*/  LDC R8, c[0x0][0x28c] ;  /* 0x0000a300ff087b82 */ /* 0x003e260000000800 */
[----:B------:R-:W-:-:S06]  /*2420*/  USEL UR6, URZ, 0x1, !UP0 ;  /* 0x000000013f067887 */ /* 0x000fcc000c000000 */
[----:B------:R-:W-:Y:S02]  /*2430*/  ISETP.NE.AND P0, PT, RZ, UR6, PT ;  /* 0x00000006ff007c0c */ /* 0x000fe4000bf05270 */
[----:B0-----:R-:W-:-:S11]  /*2440*/  ISETP.GE.AND P1, PT, R8, 0x1, PT ;  /* 0x000000010800780c */ /* 0x001fd60003f26270 */
[----:B------:R-:W-:Y:S05]  /*2450*/  @!P0 BRA `(.L_x_33) ;  /* 0x0000000000848947 */ /* 0x000fea0003800000 */
[----:B------:R-:W-:Y:S02]  /*2460*/  WARPGROUP.DEPBAR.LE gsb0, 0x0 ;  /* 0x00008000000079c5 */ /* 0x000fe40000010000 */
[----:B------:R-:W-:Y:S01]  /*2470*/  FADD R79, R24, R79 ;  /* 0x0000004f184f7221 */ /* 0x000fe20000000000 */
        /* <DEDUP_REMOVED lines=30> */
[----:B------:R-:W-:-:S07]  /*2660*/  FADD R16, R16, R55 ;  /* 0x0000003710107221 */ /* 0x000fce0000000000 */
.L_x_33:
[----:B------:R-:W-:Y:S02]  /*2670*/  WARPGROUP.DEPBAR.LE gsb0, 0x0 ;  /* 0x00008000000079c5 */ /* 0x000fe40000010000 */
[----:B------:R-:W-:Y:S05]  /*2680*/  @!P1 BRA `(.L_x_34) ;  /* 0x0000000000549947 */ /* 0x000fea0003800000 */
[----:B------:R-:W-:-:S13]  /*2690*/  ISETP.NE.AND P0, PT, R81, 0x3, PT ;  /* 0x000000035100780c */ /* 0x000fda0003f05270 */
[----:B------:R-:W-:Y:S05]  /*26a0*/  @!P0 BRA `(.L_x_35) ;  /* 0x0000000000048947 */ /* 0x000fea0003800000 */
[----:B------:R-:W-:Y:S01]  /*26b0*/  BPT.TRAP 0x1 ;  /* 0x000000040000795c */ /* 0x000fe20000300000 */
.L_x_35:
[----:B------:R-:W-:Y:S01]  /*26c0*/  ISETP.NE.AND P0, PT, R6, RZ, PT ;  /* 0x000000ff0600720c */ /* 0x000fe20003f05270 */
[----:B------:R-:W-:Y:S01]  /*26d0*/  BSSY B0, `(.L_x_36) ;  /* 0x000000e000007945 */ /* 0x000fe20003800000 */
[----:B------:R-:W-:-:S11]  /*26e0*/  ISETP.GT.U32.AND P1, PT, R2, 0x1, PT ;  /* 0x000000010200780c */ /* 0x000fd60003f24070 */
[----:B------:R-:W-:Y:S05]  /*26f0*/  @!P0 BRA `(.L_x_37) ;  /* 0x00000000002c8947 */ /* 0x000fea0003800000 */
[----:B------:R-:W-:-:S04]  /*2700*/  UISETP.LT.AND UP0, UPT, UR9, 0x1, UPT ;  /* 0x000000010900788c */ /* 0x000fc8000bf01270 */
[----:B------:R-:W-:-:S04]  /*2710*/  USEL UR8, UR9, 0x1, UP0 ;  /* 0x0000000109087887 */ /* 0x000fc80008000000 */
[----:B------:R-:W-:-:S04]  /*2720*/  UIADD3 UR8, UR5, UR9, -UR8 ;  /* 0x0000000905087290 */ /* 0x000fc8000fffe808 */
[----:B------:R-:W-:-:S04]  /*2730*/  UIMAD.WIDE.U32 UR6, UR8, 0x38e38e39, URZ ;  /* 0x38e38e39080678a5 */ /* 0x000fc8000f8e003f */
[----:B------:R-:W-:-:S04]  /*2740*/  USHF.R.U32.HI UR6, URZ, 0x1, UR7 ;  /* 0x000000013f067899 */ /* 0x000fc80008011607 */
[----:B------:R-:W-:-:S04]  /*2750*/  UIMAD UR8, UR6, -0x9, UR8 ;  /* 0xfffffff7060878a4 */ /* 0x000fc8000f8e0208 */
[----:B------:R-:W-:-:S04]  /*2760*/  ULEA UR8, UR8, UR10, 0x3 ;  /* 0x0000000a08087291 */ /* 0x000fc8000f8e183f */
[----:B------:R-:W-:-:S06]  /*2770*/  UIADD3 UR8, UR8, 0x48, URZ ;  /* 0x0000004808087890 */ /* 0x000fcc000fffe03f */
[----:B------:R-:W-:-:S05]  /*2780*/  IMAD.U32 R8, RZ, RZ, UR8 ;  /* 0x00000008ff087e24 */ /* 0x000fca000f8e00ff */
[----:B------:R-:W-:-:S04]  /*2790*/  PRMT R8, R3, 0x654, R8 ;  /* 0x0000065403087816 */ /* 0x000fc80000000008 */
[----:B------:R0:W-:Y:S03]  /*27a0*/  SYNCS.ARRIVE.TRANS64.RED.A1T0 RZ, [R8+URZ], RZ ;  /* 0x000000ff08ff79a7 */ /* 0x0001e6000810043f */
.L_x_37:
[----:B------:R-:W-:Y:S05]  /*27b0*/  BSYNC B0 ;  /* 0x0000000000007941 */ /* 0x000fea0003800000 */
.L_x_36:
[----:B------:R-:W-:Y:S05]  /*27c0*/  @P1 BRA `(.L_x_34) ;  /* 0x0000000000041947 */ /* 0x000fea0003800000 */
[----:B------:R-:W-:Y:S01]  /*27d0*/  BPT.TRAP 0x1 ;  /* 0x000000040000795c */ /* 0x000fe20000300000 */
.L_x_34:
[----:B------:R-:W1:Y:S01]  /*27e0*/  LDC R24, c[0x0][0x288] ;  /* 0x0000a200ff187b82 */ /* 0x000e620000000800 */
[C---:B------:R-:W-:Y:S01]  /*27f0*/  LOP3.LUT R14, R0.reuse, 0x3, RZ, 0xc0, !PT ;  /* 0x00000003000e7812 */ /* 0x040fe200078ec0ff */
[----:B------:R-:W-:Y:S01]  /*2800*/  IMAD.SHL.U32 R25, R15, 0x40, RZ ;  /* 0x000000400f197824 */ /* 0x000fe200078e00ff */
[--C-:B0-----:R-:W-:Y:S01]  /*2810*/  SHF.R.U32.HI R8, RZ, 0x2, R0.reuse ;  /* 0x00000002ff087819 */ /* 0x101fe20000011600 */
[----:B------:R-:W-:Y:S01]  /*2820*/  UIADD3 UR5, UR9, UR5, URZ ;  /* 0x0000000509057290 */ /* 0x000fe2000fffe03f */
[----:B------:R-:W-:Y:S01]  /*2830*/  LOP3.LUT R10, R0, 0x60, RZ, 0xc0, !PT ;  /* 0x00000060000a7812 */ /* 0x000fe200078ec0ff */
[----:B------:R-:W-:Y:S01]  /*2840*/  ULDC UR12, c[0x0][0x284] ;  /* 0x0000a100000c7ab9 */ /* 0x000fe20000000800 */
[----:B------:R-:W-:Y:S01]  /*2850*/  SHF.R.U32.HI R11, RZ, 0x7, R0 ;  /* 0x00000007ff0b7819 */ /* 0x000fe20000011600 */
[----:B------:R-:W-:Y:S01]  /*2860*/  UISETP.GT.U32.AND UP0, UPT, UR5, 0x8, UPT ;  /* 0x000000080500788c */ /* 0x000fe2000bf04070 */
[----:B------:R-:W-:Y:S01]  /*2870*/  LOP3.LUT R9, R8, 0x7, RZ, 0xc0, !PT ;  /* 0x0000000708097812 */ /* 0x000fe200078ec0ff */
[----:B------:R-:W-:Y:S01]  /*2880*/  UISETP.GE.U32.AND UP1, UPT, UR9, 0x9, UPT ;  /* 0x000000090900788c */ /* 0x000fe2000bf26070 */
[----:B------:R-:W-:Y:S01]  /*2890*/  SHF.R.U32.HI R10, RZ, 0x1, R10 ;  /* 0x00000001ff0a7819 */ /* 0x000fe2000001160a */
[----:B------:R-:W-:Y:S01]  /*28a0*/  UISETP.LT.U32.AND UP0, UPT, UR9, 0x9, UP0 ;  /* 0x000000090900788c */ /* 0x000fe20008701070 */
[----:B------:R-:W-:Y:S01]  /*28b0*/  LOP3.LUT R8, R11, 0x1, RZ, 0xc0, !PT ;  /* 0x000000010b087812 */ /* 0x000fe200078ec0ff */
[----:B------:R-:W-:Y:S01]  /*28c0*/  ULDC.64 UR10, c[0x0][0x5d0] ;  /* 0x00017400000a7ab9 */ /* 0x000fe20000000a00 */
[----:B------:R-:W-:Y:S01]  /*28d0*/  IADD3 R27, RZ, -R10, -R9 ;  /* 0x8000000aff1b7210 */ /* 0x000fe20007ffe809 */
[----:B------:R-:W-:Y:S01]  /*28e0*/  UIMAD.WIDE.U32 UR6, UR5, 0x38e38e39, URZ ;  /* 0x38e38e39050678a5 */ /* 0x000fe2000f8e003f */
[----:B------:R-:W-:Y:S01]  /*28f0*/  SHF.R.S32.HI R32, RZ, 0x1f, R73 ;  /* 0x0000001fff207819 */ /* 0x000fe20000011449 */
[----:B------:R-:W-:Y:S01]  /*2900*/  USEL UR8, URZ, 0x1, !UP0 ;  /* 0x000000013f087887 */ /* 0x000fe2000c000000 */
[C---:B------:R-:W-:Y:S01]  /*2910*/  IMAD.SHL.U32 R26, R8.reuse, 0x40, RZ ;  /* 0x00000040081a7824 */ /* 0x040fe200078e00ff */
[----:B------:R-:W-:Y:S01]  /*2920*/  USHF.R.U32.HI UR6, URZ, 0x1, UR7 ;  /* 0x000000013f067899 */ /* 0x000fe20008011607 */
[----:B------:R-:W-:Y:S01]  /*2930*/  IMAD R27, R8, -0x40, R27 ;  /* 0xffffffc0081b7824 */ /* 0x000fe200078e021b */
[----:B------:R-:W-:Y:S01]  /*2940*/  ULOP3.LUT UR4, UR4, UR8, URZ, 0x3c, !UPT ;  /* 0x0000000804047292 */ /* 0x000fe2000f8e3c3f */
[----:B------:R-:W-:Y:S01]  /*2950*/  IMAD R8, R32, UR10, RZ ;  /* 0x0000000a20087c24 */ /* 0x000fe2000f8e02ff */
[----:B-1----:R-:W-:Y:S01]  /*2960*/  ISETP.GE.AND P0, PT, R25, R24, PT ;  /* 0x000000181900720c */ /* 0x002fe20003f06270 */
[----:B------:R-:W-:Y:S01]  /*2970*/  IMAD R28, R14, -0x2, R24 ;  /* 0xfffffffe0e1c7824 */ /* 0x000fe200078e0218 */
[----:B------:R-:W-:Y:S01]  /*2980*/  LOP3.LUT R11, R26, 0x40, R9, 0xe2, !PT ;  /* 0x000000401a0b7812 */ /* 0x000fe200078ee209 */
[C---:B------:R-:W-:Y:S01]  /*2990*/  IMAD.SHL.U32 R24, R71.reuse, 0x80, RZ ;  /* 0x0000008047187824 */ /* 0x040fe200078e00ff */
[----:B------:R-:W-:Y:S01]  /*29a0*/  UIMAD UR5, UR6, -0x9, UR5 ;  /* 0xfffffff7060578a4 */ /* 0x000fe2000f8e0205 */
[----:B------:R-:W-:Y:S01]  /*29b0*/  IMAD.SHL.U32 R14, R0, 0x2, RZ ;  /* 0x00000002000e7824 */ /* 0x000fe200078e00ff */
[----:B------:R-:W-:Y:S01]  /*29c0*/  @UP1 ULOP3.LUT UR4, UR4, 0x1, UR6, 0x78, !UPT ;  /* 0x0000000104041892 */ /* 0x000fe2000f8e7806 */
[----:B------:R-:W-:Y:S01]  /*29d0*/  IMAD.WIDE R30, R71, 0x80, RZ ;  /* 0x00000080471e7825 */ /* 0x000fe200078e02ff */
[----:B------:R-:W-:-:S02]  /*29e0*/  ISETP.GE.OR P0, PT, R24, UR12, P0 ;  /* 0x0000000c18007c0c */ /* 0x000fc40008706670 */
[----:B------:R-:W-:Y:S01]  /*29f0*/  LOP3.LUT R14, R25, 0x6, R14, 0xf8, !PT ;  /* 0x00000006190e7812 */ /* 0x000fe200078ef80e */
[C---:B------:R-:W-:Y:S01]  /*2a00*/  IMAD R29, R73.reuse, UR11, R8 ;  /* 0x0000000b491d7c24 */ /* 0x040fe2000f8e0208 */
[----:B------:R-:W-:Y:S01]  /*2a10*/  IADD3 R27, -R24, UR12, R27 ;  /* 0x0000000c181b7c10 */ /* 0x000fe2000fffe11b */
[----:B------:R-:W-:Y:S01]  /*2a20*/  IMAD.IADD R28, R28, 0x1, -R25 ;  /* 0x000000011c1c7824 */ /* 0x000fe200078e0a19 */
[----:B------:R-:W-:Y:S01]  /*2a30*/  SHF.R.S32.HI R15, RZ, 0x1f, R14 ;  /* 0x0000001fff0f7819 */ /* 0x000fe2000001140e */
[----:B------:R-:W-:Y:S01]  /*2a40*/  IMAD.MOV.U32 R26, RZ, RZ, -0x1 ;  /* 0xffffffffff1a7424 */ /* 0x000fe200078e00ff */
[----:B------:R-:W-:Y:S01]  /*2a50*/  LOP3.LUT R33, R30, R11, R10, 0xfe, !PT ;  /* 0x0000000b1e217212 */ /* 0x000fe200078efe0a */
[----:B------:R-:W-:-:S04]  /*2a60*/  IMAD.WIDE.U32 R8, R73, UR10, R14 ;  /* 0x0000000a49087c25 */ /* 0x000fc8000f8e000e */
[----:B------:R-:W-:Y:S01]  /*2a70*/  IMAD.IADD R9, R9, 0x1, R29 ;  /* 0x0000000109097824 */ /* 0x000fe200078e021d */
[----:B------:R-:W-:Y:S06]  /*2a80*/  @P0 BRA `(.L_x_38) ;  /* 0x0000002400940947 */ /* 0x000fec0003800000 */
[----:B------:R-:W0:Y:S01]  /*2a90*/  LDC.64 R24, c[0x0][0x5c8] ;  /* 0x00017200ff187b82 */ /* 0x000e220000000a00 */
[----:B------:R-:W-:Y:S01]  /*2aa0*/  ULDC.64 UR6, c[0x0][0x5c0] ;  /* 0x0001700000067ab9 */ /* 0x000fe20000000a00 */
[----:B------:R-:W-:Y:S01]  /*2ab0*/  BSSY B0, `(.L_x_38) ;  /* 0x0000262000007945 */ /* 0x000fe20003800000 */
[-C--:B0-----:R-:W-:Y:S02]  /*2ac0*/  IMAD R10, R31, R24.reuse, RZ ;  /* 0x000000181f0a7224 */ /* 0x081fe400078e02ff */
[----:B------:R-:W-:-:S04]  /*2ad0*/  IMAD.WIDE.U32 R8, R33, R24, R8 ;  /* 0x0000001821087225 */ /* 0x000fc800078e0008 */
[----:B------:R-:W-:Y:S01]  /*2ae0*/  IMAD R11, R33, R25, R10 ;  /* 0x00000019210b7224 */ /* 0x000fe200078e020a */
[----:B------:R-:W-:Y:S02]  /*2af0*/  LEA R10, P0, R24, R8, 0x3 ;  /* 0x00000008180a7211 */ /* 0x000fe400078018ff */
[----:B------:R-:W-:Y:S01]  /*2b00*/  IADD3 R8, P1, R8, UR6, RZ ;  /* 0x0000000608087c10 */ /* 0x000fe2000ff3e0ff */
[----:B------:R-:W-:Y:S01]  /*2b10*/  IMAD.IADD R9, R9, 0x1, R11 ;  /* 0x0000000109097824 */ /* 0x000fe200078e020b */
[----:B------:R-:W-:-:S04]  /*2b20*/  IADD3 R10, P2, R10, UR6, RZ ;  /* 0x000000060a0a7c10 */ /* 0x000fc8000ff5e0ff */
[----:B------:R-:W-:Y:S02]  /*2b30*/  LEA.HI.X R11, R24, R9, R25, 0x3, P0 ;  /* 0x00000009180b7211 */ /* 0x000fe400000f1c19 */
[----:B----45:R-:W-:Y:S02]  /*2b40*/  FSETP.NEU.AND P0, PT, R12, RZ, PT ;  /* 0x000000ff0c00720b */ /* 0x030fe40003f0d000 */
[----:B------:R-:W-:Y:S02]  /*2b50*/  IADD3.X R9, R9, UR7, RZ, P1, !PT ;  /* 0x0000000709097c10 */ /* 0x000fe40008ffe4ff */
[----:B------:R-:W-:-:S09]  /*2b60*/  IADD3.X R11, R11, UR7, RZ, P2, !PT ;  /* 0x000000070b0b7c10 */ /* 0x000fd200097fe4ff */
[----:B------:R-:W-:Y:S05]  /*2b70*/  @!P0 BRA `(.L_x_39) ;  /* 0x0000001c00148947 */ /* 0x000fea0003800000 */
[----:B------:R-:W-:Y:S01]  /*2b80*/  ULDC.64 UR6, c[0x0][0x5b8] ;  /* 0x00016e0000067ab9 */ /* 0x000fe20000000a00 */
[----:B------:R-:W-:Y:S01]  /*2b90*/  ISETP.GE.AND P0, PT, R28, 0x1, PT ;  /* 0x000000011c00780c */ /* 0x000fe20003f06270 */
[----:B------:R-:W-:Y:S01]  /*2ba0*/  IMAD R32, R32, UR6, RZ ;  /* 0x0000000620207c24 */ /* 0x000fe2000f8e02ff */
[----:B------:R-:W-:Y:S01]  /*2bb0*/  ULDC.64 UR10, c[0x0][0x5a8] ;  /* 0x00016a00000a7ab9 */ /* 0x000fe20000000a00 */
[----:B------:R-:W-:Y:S01]  /*2bc0*/  IMAD.WIDE.U32 R24, R73, UR6, R14 ;  /* 0x0000000649187c25 */ /* 0x000fe2000f8e000e */
[----:B------:R-:W-:Y:S01]  /*2bd0*/  ISETP.LT.OR P3, PT, R27, 0x1, !P0 ;  /* 0x000000011b00780c */ /* 0x000fe20004761670 */
[----:B------:R-:W-:Y:S02]  /*2be0*/  BSSY B1, `(.L_x_40) ;  /* 0x000000c000017945 */ /* 0x000fe40003800000 */
[----:B------:R-:W-:Y:S01]  /*2bf0*/  IMAD R73, R73, UR7, R32 ;  /* 0x0000000749497c24 */ /* 0x000fe2000f8e0220 */
[----:B------:R-:W-:Y:S02]  /*2c00*/  ULDC.64 UR6, c[0x0][0x5b0] ;  /* 0x00016c0000067ab9 */ /* 0x000fe40000000a00 */
[----:B------:R-:W-:-:S02]  /*2c10*/  IMAD R29, R31, UR6, RZ ;  /* 0x000000061f1d7c24 */ /* 0x000fc4000f8e02ff */
[----:B------:R-:W-:Y:S02]  /*2c20*/  IMAD.IADD R25, R25, 0x1, R73 ;  /* 0x0000000119197824 */ /* 0x000fe400078e0249 */
[C---:B------:R-:W-:Y:S02]  /*2c30*/  IMAD R29, R33.reuse, UR7, R29 ;  /* 0x00000007211d7c24 */ /* 0x040fe4000f8e021d */
[----:B------:R-:W-:-:S03]  /*2c40*/  IMAD.WIDE.U32 R14, R33, UR6, R24 ;  /* 0x00000006210e7c25 */ /* 0x000fc6000f8e0018 */
[----:B------:R-:W-:-:S04]  /*2c50*/  IADD3 R14, P1, R14, UR10, RZ ;  /* 0x0000000a0e0e7c10 */ /* 0x000fc8000ff3e0ff */
[--C-:B------:R-:W-:Y:S02]  /*2c60*/  IADD3.X R15, R15, UR11, R29.reuse, P1, !PT ;  /* 0x0000000b0f0f7c10 */ /* 0x100fe40008ffe41d */
[----:B------:R-:W-:Y:S01]  /*2c70*/  PRMT R29, RZ, 0x7610, R29 ;  /* 0x00007610ff1d7816 */ /* 0x000fe2000000001d */
[----:B------:R-:W-:Y:S06]  /*2c80*/  @P3 BRA `(.L_x_41) ;  /* 0x0000000000043947 */ /* 0x000fec0003800000 */
[----:B------:R0:W5:Y:S02]  /*2c90*/  LDG.E.U8 R29, desc[UR16][R14.64] ;  /* 0x000000100e1d7981 */ /* 0x000164000c1e1100 */
.L_x_41:
[----:B------:R-:W-:Y:S05]  /*2ca0*/  BSYNC B1 ;  /* 0x0000000000017941 */ /* 0x000fea0003800000 */
.L_x_40:
[----:B-----5:R-:W-:Y:S01]  /*2cb0*/  LOP3.LUT R29, R29, 0xff, RZ, 0xc0, !PT ;  /* 0x000000ff1d1d7812 */ /* 0x020fe200078ec0ff */
[----:B------:R-:W-:Y:S01]  /*2cc0*/  BSSY B1, `(.L_x_42) ;  /* 0x000000c000017945 */ /* 0x000fe20003800000 */
[----:B------:R-:W-:Y:S02]  /*2cd0*/  ISETP.GE.AND P1, PT, R28, 0x2, PT ;  /* 0x000000021c00780c */ /* 0x000fe40003f26270 */
[----:B------:R-:W-:Y:S02]  /*2ce0*/  F2FP.F16.E5M2.UNPACK_B R29, R29 ;  /* 0x0000001dff1d723e */ /* 0x000fe400020004ff */
[----:B------:R-:W-:-:S03]  /*2cf0*/  ISETP.LT.OR P2, PT, R27, 0x1, !P1 ;  /* 0x000000011b00780c */ /* 0x000fc60004f41670 */
[----:B------:R-:W-:-:S05]  /*2d00*/  HADD2.F32 R29, -RZ, R29.H0_H0 ;  /* 0x2000001dff1d7230 */ /* 0x000fca0000004100 */
[----:B------:R-:W-:Y:S01]  /*2d10*/  FMUL R32, R29, R12 ;  /* 0x0000000c1d207220 */ /* 0x000fe20000400000 */
[----:B------:R-:W-:-:S03]  /*2d20*/  PRMT R29, RZ, 0x7610, R29 ;  /* 0x00007610ff1d7816 */ /* 0x000fc6000000001d */
[----:B--2---:R-:W-:-:S05]  /*2d30*/  FFMA R32, R79, R7, R32 ;  /* 0x000000074f207223 */ /* 0x004fca0000000020 */
[----:B------:R-:W-:-:S05]  /*2d40*/  F2FP.SATFINITE.E5M2.F32.PACK_AB_MERGE_C R35, RZ, R32, RZ ;  /* 0x00000020ff23723e */ /* 0x000fca00048060ff */
[----:B------:R1:W-:Y:S01]  /*2d50*/  @!P3 STG.E.U8 desc[UR16][R8.64], R35 ;  /* 0x000000230800b986 */ /* 0x0003e2000c101110 */
[----:B------:R-:W-:Y:S05]  /*2d60*/  @P2 BRA `(.L_x_43) ;  /* 0x0000000000042947 */ /* 0x000fea0003800000 */
[----:B------:R2:W5:Y:S02]  /*2d70*/  LDG.E.U8 R29, desc[UR16][R14.64+0x1] ;  /* 0x000001100e1d7981 */ /* 0x000564000c1e1100 */
.L_x_43:
[----:B------:R-:W-:Y:S05]  /*2d80*/  BSYNC B1 ;  /* 0x0000000000017941 */ /* 0x000fea0003800000 */
.L_x_42:
[----:B-----5:R-:W-:Y:S01]  /*2d90*/  LOP3.LUT R29, R29, 0xff, RZ, 0xc0, !PT ;  /* 0x000000ff1d1d7812 */ /* 0x020fe200078ec0ff */
[----:B------:R-:W-:Y:S01]  /*2da0*/  BSSY B1, `(.L_x_44) ;  /* 0x0000012000017945 */ /* 0x000fe20003800000 */
[----:B------:R-:W-:Y:S02]  /*2db0*/  IADD3 R33, P3, R33, 0x8, RZ ;  /* 0x0000000821217810 */ /* 0x000fe40007f7e0ff */
[----:B------:R-:W-:Y:S02]  /*2dc0*/  F2FP.F16.E5M2.UNPACK_B R29, R29 ;  /* 0x0000001dff1d723e */ /* 0x000fe400020004ff */
[----:B------:R-:W-:Y:S01]  /*2dd0*/  ISETP.LT.OR P0, PT, R27, 0x9, !P0 ;  /* 0x000000091b00780c */ /* 0x000fe20004701670 */
[----:B------:R-:W-:Y:S02]  /*2de0*/  IMAD.X R30, RZ, RZ, R31, P3 ;  /* 0x000000ffff1e7224 */ /* 0x000fe400018e061f */
[----:B------:R-:W-:Y:S02]  /*2df0*/  HADD2.F32 R29, -RZ, R29.H0_H0 ;  /* 0x2000001dff1d7230 */ /* 0x000fe40000004100 */
[----:B------:R-:W-:-:S02]  /*2e00*/  IMAD R30, R30, UR6, RZ ;  /* 0x000000061e1e7c24 */ /* 0x000fc4000f8e02ff */
[----:B------:R-:W-:-:S04]  /*2e10*/  IMAD.WIDE.U32 R24, R33, UR6, R24 ;  /* 0x0000000621187c25 */ /* 0x000fc8000f8e0018 */
[----:B------:R-:W-:Y:S01]  /*2e20*/  FMUL R29, R29, R12 ;  /* 0x0000000c1d1d7220 */ /* 0x000fe20000400000 */
[----:B------:R-:W-:-:S03]  /*2e30*/  IMAD R33, R33, UR7, R30 ;  /* 0x0000000721217c24 */ /* 0x000fc6000f8e021e */
[----:B------:R-:W-:Y:S01]  /*2e40*/  FFMA R29, R80, R7, R29 ;  /* 0x00000007501d7223 */ /* 0x000fe2000000001d */
[----:B------:R-:W-:-:S04]  /*2e50*/  IADD3 R24, P3, R24, UR10, RZ ;  /* 0x0000000a18187c10 */ /* 0x000fc8000ff7e0ff */
[----:B------:R-:W-:Y:S02]  /*2e60*/  F2FP.SATFINITE.E5M2.F32.PACK_AB_MERGE_C R31, RZ, R29, RZ ;  /* 0x0000001dff1f723e */ /* 0x000fe400048060ff */
[----:B------:R-:W-:Y:S02]  /*2e70*/  IADD3.X R25, R25, UR11, R33, P3, !PT ;  /* 0x0000000b19197c10 */ /* 0x000fe40009ffe421 */
[----:B------:R-:W-:Y:S01]  /*2e80*/  PRMT R29, RZ, 0x7610, R29 ;  /* 0x00007610ff1d7816 */ /* 0x000fe2000000001d */
[----:B------:R3:W-:Y:S01]  /*2e90*/  @!P2 STG.E.U8 desc[UR16][R8.64+0x1], R31 ;  /* 0x0000011f0800a986 */ /* 0x0007e2000c101110 */
[----:B------:R-:W-:Y:S05]  /*2ea0*/  @P0 BRA `(.L_x_45) ;  /* 0x0000000000040947 */ /* 0x000fea0003800000 */
[----:B------:R4:W5:Y:S02]  /*2eb0*/  LDG.E.U8 R29, desc[UR16][R24.64] ;  /* 0x00000010181d7981 */ /* 0x000964000c1e1100 */
.L_x_45:
[----:B------:R-:W-:Y:S05]  /*2ec0*/  BSYNC B1 ;  /* 0x0000000000017941 */ /* 0x000fea0003800000 */
.L_x_44:
[----:B-----5:R-:W-:Y:S01]  /*2ed0*/  LOP3.LUT R29, R29, 0xff, RZ, 0xc0, !PT ;  /* 0x000000ff1d1d7812 */ /* 0x020fe200078ec0ff */
[----:B------:R-:W-:Y:S01]  /*2ee0*/  BSSY B1, `(.L_x_46) ;  /* 0x000000b000017945 */ /* 0x000fe20003800000 */
[----:B------:R-:W-:Y:S02]  /*2ef0*/  ISETP.LT.OR P1, PT, R27, 0x9, !P1 ;  /* 0x000000091b00780c */ /* 0x000fe40004f21670 */
[----:B------:R-:W-:-:S05]  /*2f00*/  F2FP.F16.E5M2.UNPACK_B R29, R29 ;  /* 0x0000001dff1d723e */ /* 0x000fca00020004ff */
[----:B------:R-:W-:-:S05]  /*2f10*/  HADD2.F32 R29, -RZ, R29.H0_H0 ;  /* 0x2000001dff1d7230 */ /* 0x000fca0000004100 */
[----:B------:R-:W-:Y:S01]  /*2f20*/  FMUL R30, R29, R12 ;  /* 0x0000000c1d1e7220 */ /* 0x000fe20000400000 */
[----:B------:R-:W-:-:S03]  /*2f30*/  PRMT R29, RZ, 0x7610, R29 ;  /* 0x00007610ff1d7816 */ /* 0x000fc6000000001d */
[----:B------:R-:W-:-:S05]  /*2f40*/  FFMA R30, R77, R7, R30 ;  /* 0x000000074d1e7223 */ /* 0x000fca000000001e */
[----:B---3--:R-:W-:-:S05]  /*2f50*/  F2FP.SATFINITE.E5M2.F32.PACK_AB_MERGE_C R31, RZ, R30, RZ ;  /* 0x0000001eff1f723e */ /* 0x008fca00048060ff */
[----:B------:R3:W-:Y:S01]  /*2f60*/  @!P0 STG.E.U8 desc[UR16][R10.64], R31 ;  /* 0x0000001f0a008986 */ /* 0x0007e2000c101110 */
[----:B------:R-:W-:Y:S05]  /*2f70*/  @P1 BRA `(.L_x_47) ;  /* 0x0000000000041947 */ /* 0x000fea0003800000 */
[----:B------:R0:W5:Y:S02]  /*2f80*/  LDG.E.U8 R29, desc[UR16][R24.64+0x1] ;  /* 0x00000110181d7981 */ /* 0x000164000c1e1100 */
.L_x_47:
[----:B------:R-:W-:Y:S05]  /*2f90*/  BSYNC B1 ;  /* 0x0000000000017941 */ /* 0x000fea0003800000 */
.L_x_46:
[----:B-----5:R-:W-:Y:S01]  /*2fa0*/  LOP3.LUT R29, R29, 0xff, RZ, 0xc0, !PT ;  /* 0x000000ff1d1d7812 */ /* 0x020fe200078ec0ff */
[----:B------:R-:W-:Y:S01]  /*2fb0*/  BSSY B1, `(.L_x_48) ;  /* 0x000000c000017945 */ /* 0x000fe20003800000 */
[----:B------:R-:W-:Y:S02]  /*2fc0*/  ISETP.GE.AND P0, PT, R28, 0x9, PT ;  /* 0x000000091c00780c */ /* 0x000fe40003f06270 */
[----:B------:R-:W-:Y:S02]  /*2fd0*/  F2FP.F16.E5M2.UNPACK_B R29, R29 ;  /* 0x0000001dff1d723e */ /* 0x000fe400020004ff */
[----:B------:R-:W-:-:S03]  /*2fe0*/  ISETP.LT.OR P2, PT, R27, 0x1, !P0 ;  /* 0x000000011b00780c */ /* 0x000fc60004741670 */
[----:B------:R-:W-:-:S05]  /*2ff0*/  HADD2.F32 R29, -RZ, R29.H0_H0 ;  /* 0x2000001dff1d7230 */ /* 0x000fca0000004100 */
[----:B------:R-:W-:-:S04]  /*3000*/  FMUL R29, R29, R12 ;  /* 0x0000000c1d1d7220 */ /* 0x000fc80000400000 */
[----:B------:R-:W-:-:S05]  /*3010*/  FFMA R29, R78, R7, R29 ;  /* 0x000000074e1d7223 */ /* 0x000fca000000001d */
[----:B---3--:R-:W-:Y:S02]  /*3020*/  F2FP.SATFINITE.E5M2.F32.PACK_AB_MERGE_C R31, RZ, R29, RZ ;  /* 0x0000001dff1f723e */ /* 0x008fe400048060ff */
[----:B------:R-:W-:-:S03]  /*3030*/  PRMT R29, RZ, 0x7610, R29 ;  /* 0x00007610ff1d7816 */ /* 0x000fc6000000001d */
[----:B------:R3:W-:Y:S01]  /*3040*/  @!P1 STG.E.U8 desc[UR16][R10.64+0x1], R31 ;  /* 0x0000011f0a009986 */ /* 0x0007e2000c101110 */
[----:B------:R-:W-:Y:S05]  /*3050*/  @P2 BRA `(.L_x_49) ;  /* 0x0000000000042947 */ /* 0x000fea0003800000 */
[----:B------:R0:W5:Y:S02]  /*3060*/  LDG.E.U8 R29, desc[UR16][R14.64+0x8] ;  /* 0x000008100e1d7981 */ /* 0x000164000c1e1100 */
.L_x_49:
[----:B------:R-:W-:Y:S05]  /*3070*/  BSYNC B1 ;  /* 0x0000000000017941 */ /* 0x000fea0003800000 */
.L_x_48:
        /* <DEDUP_REMOVED lines=13> */
.L_x_51:
[----:B------:R-:W-:Y:S05]  /*3150*/  BSYNC B1 ;  /* 0x0000000000017941 */ /* 0x000fea0003800000 */
.L_x_50:
[----:B-----5:R-:W-:Y:S01]  /*3160*/  LOP3.LUT R29, R29, 0xff, RZ, 0xc0, !PT ;  /* 0x000000ff1d1d7812 */ /* 0x020fe200078ec0ff */
[----:B------:R-:W-:Y:S01]  /*3170*/  BSSY B1, `(.L_x_52) ;  /* 0x000000b000017945 */ /* 0x000fe20003800000 */
[----:B------:R-:W-:Y:S02]  /*3180*/  ISETP.LT.OR P0, PT, R27, 0x9, !P0 ;  /* 0x000000091b00780c */ /* 0x000fe40004701670 */
[----:B------:R-:W-:-:S05]  /*3190*/  F2FP.F16.E5M2.UNPACK_B R29, R29 ;  /* 0x0000001dff1d723e */ /* 0x000fca00020004ff */
        /* <DEDUP_REMOVED lines=8> */
.L_x_53:
[----:B------:R-:W-:Y:S05]  /*3220*/  BSYNC B1 ;  /* 0x0000000000017941 */ /* 0x000fea0003800000 */
.L_x_52:
        /* <DEDUP_REMOVED lines=12> */
.L_x_55:
[----:B------:R-:W-:Y:S05]  /*32f0*/  BSYNC B1 ;  /* 0x0000000000017941 */ /* 0x000fea0003800000 */
.L_x_54:
        /* <DEDUP_REMOVED lines=13> */
.L_x_57:
[----:B------:R-:W-:Y:S05]  /*33d0*/  BSYNC B1 ;  /* 0x0000000000017941 */ /* 0x000fea0003800000 */
.L_x_56:
        /* <DEDUP_REMOVED lines=13> */
.L_x_59:
[----:B------:R-:W-:Y:S05]  /*34b0*/  BSYNC B1 ;  /* 0x0000000000017941 */ /* 0x000fea0003800000 */
.L_x_58:
        /* <DEDUP_REMOVED lines=12> */
.L_x_61:
[----:B------:R-:W-:Y:S05]  /*3580*/  BSYNC B1 ;  /* 0x0000000000017941 */ /* 0x000fea0003800000 */
.L_x_60:
        /* <DEDUP_REMOVED lines=12> */
.L_x_63:
[----:B------:R-:W-:Y:S05]  /*3650*/  BSYNC B1 ;  /* 0x0000000000017941 */ /* 0x000fea0003800000 */
.L_x_62:
        /* <DEDUP_REMOVED lines=13> */
.L_x_65:
[----:B------:R-:W-:Y:S05]  /*3730*/  BSYNC B1 ;  /* 0x0000000000017941 */ /* 0x000fea0003800000 */
.L_x_64:
        /* <DEDUP_REMOVED lines=13> */
.L_x_67:
[----:B------:R-:W-:Y:S05]  /*3810*/  BSYNC B1 ;  /* 0x0000000000017941 */ /* 0x000fea0003800000 */
.L_x_66:
        /* <DEDUP_REMOVED lines=12> */
.L_x_69:
[----:B------:R-:W-:Y:S05]  /*38e0*/  BSYNC B1 ;  /* 0x0000000000017941 */ /* 0x000fea0003800000 */
.L_x_68:
        /* <DEDUP_REMOVED lines=12> */
.L_x_71:
[----:B------:R-:W-:Y:S05]  /*39b0*/  BSYNC B1 ;  /* 0x0000000000017941 */ /* 0x000fea0003800000 */
.L_x_70:
        /* <DEDUP_REMOVED lines=13> */
.L_x_73:
[----:B------:R-:W-:Y:S05]  /*3a90*/  BSYNC B1 ;  /* 0x0000000000017941 */ /* 0x000fea0003800000 */
.L_x_72:
        /* <DEDUP_REMOVED lines=13> */
.L_x_75:
[----:B------:R-:W-:Y:S05]  /*3b70*/  BSYNC B1 ;  /* 0x0000000000017941 */ /* 0x000fea0003800000 */
.L_x_74:
        /* <DEDUP_REMOVED lines=12> */
.L_x_77:
[----:B------:R-:W-:Y:S05]  /*3c40*/  BSYNC B1 ;  /* 0x0000000000017941 */ /* 0x000fea0003800000 */
.L_x_76:
        /* <DEDUP_REMOVED lines=12> */
.L_x_79:
[----:B------:R-:W-:Y:S05]  /*3d10*/  BSYNC B1 ;  /* 0x0000000000017941 */ /* 0x000fea0003800000 */
.L_x_78:
        /* <DEDUP_REMOVED lines=13> */
.L_x_81:
[----:B------:R-:W-:Y:S05]  /*3df0*/  BSYNC B1 ;  /* 0x0000000000017941 */ /* 0x000fea0003800000 */
.L_x_80:
        /* <DEDUP_REMOVED lines=13> */
.L_x_83:
[----:B------:R-:W-:Y:S05]  /*3ed0*/  BSYNC B1 ;  /* 0x0000000000017941 */ /* 0x000fea0003800000 */
.L_x_82:
        /* <DEDUP_REMOVED lines=12> */
.L_x_85:
[----:B------:R-:W-:Y:S05]  /*3fa0*/  BSYNC B1 ;  /* 0x0000000000017941 */ /* 0x000fea0003800000 */
.L_x_84:
[----:B-----5:R-:W-:Y:S01]  /*3fb0*/  LOP3.LUT R29, R29, 0xff, RZ, 0xc0, !PT ;  /* 0x000000ff1d1d7812 */ /* 0x020fe200078ec0ff */
[----:B------:R-:W-:Y:S01]  /*3fc0*/  BSSY B1, `(.L_x_86) ;  /* 0x000000b000017945 */ /* 0x000fe20003800000 */
[----:B------:R-:W-:Y:S02]  /*3fd0*/  ISETP.LT.OR P1, PT, R27, 0x9, !P1 ;  /* 0x000000091b00780c */ /* 0x000fe40004f21670 */
[----:B------:R-:W-:-:S05]  /*3fe0*/  F2FP.F16.E5M2.UNPACK_B R29, R29 ;  /* 0x0000001dff1d723e */ /* 0x000fca00020004ff */
[----:B------:R-:W-:-:S05]  /*3ff0*/  HADD2.F32 R29, -RZ, R29.H0_H0 ;  /* 0x2000001dff1d7230 */ /* 0x000fca0000004100 */
[----:B------:R-:W-:-:S04]  /*4000*/  FMUL R30, R29, R12 ;  /* 0x0000000c1d1e7220 */ /* 0x000fc80000400000 */
[----:B------:R-:W-:Y:S01]  /*4010*/  FFMA R30, R23, R7, R30 ;  /* 0x00000007171e7223 */ /* 0x000fe2000000001e */
[----:B------:R-:W-:-:S04]  /*4020*/  PRMT R23, RZ, 0x7610, R23 ;  /* 0x00007610ff177816 */ /* 0x000fc80000000017 */
[----:B------:R-:W-:-:S05]  /*4030*/  F2FP.SATFINITE.E5M2.F32.PACK_AB_MERGE_C R29, RZ, R30, RZ ;  /* 0x0000001eff1d723e */ /* 0x000fca00048060ff */
[----:B------:R0:W-:Y:S01]  /*4040*/  @!P0 STG.E.U8 desc[UR16][R10.64+0x28], R29 ;  /* 0x0000281d0a008986 */ /* 0x0001e2000c101110 */
[----:B------:R-:W-:Y:S05]  /*4050*/  @P1 BRA `(.L_x_87) ;  /* 0x0000000000041947 */ /* 0x000fea0003800000 */
[----:B------:R0:W5:Y:S02]  /*4060*/  LDG.E.U8 R23, desc[UR16][R24.64+0x29] ;  /* 0x0000291018177981 */ /* 0x000164000c1e1100 */
.L_x_87:
[----:B------:R-:W-:Y:S05]  /*4070*/  BSYNC B1 ;  /* 0x0000000000017941 */ /* 0x000fea0003800000 */
.L_x_86:
        /* <DEDUP_REMOVED lines=8> */
[----:B0-----:R-:W-:Y:S02]  /*4100*/  F2FP.SATFINITE.E5M2.F32.PACK_AB_MERGE_C R29, RZ, R23, RZ ;  /* 0x00000017ff1d723e */ /* 0x001fe400048060ff */
[----:B------:R-:W-:-:S03]  /*4110*/  PRMT R23, RZ, 0x7610, R23 ;  /* 0x00007610ff177816 */ /* 0x000fc60000000017 */
[----:B------:R0:W-:Y:S01]  /*4120*/  @!P1 STG.E.U8 desc[UR16][R10.64+0x29], R29 ;  /* 0x0000291d0a009986 */ /* 0x0001e2000c101110 */
[----:B------:R-:W-:Y:S05]  /*4130*/  @P2 BRA `(.L_x_89) ;  /* 0x0000000000042947 */ /* 0x000fea0003800000 */
[----:B------:R0:W5:Y:S02]  /*4140*/  LDG.E.U8 R23, desc[UR16][R14.64+0x30] ;  /* 0x000030100e177981 */ /* 0x000164000c1e1100 */
.L_x_89:
[----:B------:R-:W-:Y:S05]  /*4150*/  BSYNC B1 ;  /* 0x0000000000017941 */ /* 0x000fea0003800000 */
.L_x_88:
[----:B-----5:R-:W-:Y:S01]  /*4160*/  LOP3.LUT R23, R23, 0xff, RZ, 0xc0, !PT ;  /* 0x000000ff17177812 */ /* 0x020fe200078ec0ff */
[----:B------:R-:W-:Y:S01]  /*4170*/  BSSY B1, `(.L_x_90) ;  /* 0x000000c000017945 */ /* 0x000fe20003800000 */
[----:B------:R-:W-:Y:S02]  /*4180*/  ISETP.GE.AND P1, PT, R28, 0x32, PT ;  /* 0x000000321c00780c */ /* 0x000fe40003f26270 */
[----:B------:R-:W-:Y:S02]  /*4190*/  F2FP.F16.E5M2.UNPACK_B R23, R23 ;  /* 0x00000017ff17723e */ /* 0x000fe400020004ff */
[----:B------:R-:W-:-:S03]  /*41a0*/  ISETP.LT.OR P3, PT, R27, 0x1, !P1 ;  /* 0x000000011b00780c */ /* 0x000fc60004f61670 */
        /* <DEDUP_REMOVED lines=8> */
.L_x_91:
[----:B------:R-:W-:Y:S05]  /*4230*/  BSYNC B1 ;  /* 0x0000000000017941 */ /* 0x000fea0003800000 */
.L_x_90:
[----:B-----5:R-:W-:Y:S01]  /*4240*/  LOP3.LUT R21, R21, 0xff, RZ, 0xc0, !PT ;  /* 0x000000ff15157812 */ /* 0x020fe200078ec0ff */
[----:B------:R-:W-:Y:S01]  /*4250*/  BSSY B1, `(.L_x_92) ;  /* 0x000000b000017945 */ /* 0x000fe20003800000 */
[----:B------:R-:W-:Y:S02]  /*4260*/  ISETP.LT.OR P0, PT, R27, 0x9, !P0 ;  /* 0x000000091b00780c */ /* 0x000fe40004701670 */
[----:B------:R-:W-:-:S05]  /*4270*/  F2FP.F16.E5M2.UNPACK_B R21, R21 ;  /* 0x00000015ff15723e */ /* 0x000fca00020004ff */
        /* <DEDUP_REMOVED lines=8> */
.L_x_93:
[----:B------:R-:W-:Y:S05]  /*4300*/  BSYNC B1 ;  /* 0x0000000000017941 */ /* 0x000fea0003800000 */
.L_x_92:
        /* <DEDUP_REMOVED lines=12> */
.L_x_95:
[----:B------:R-:W-:Y:S05]  /*43d0*/  BSYNC B1 ;  /* 0x0000000000017941 */ /* 0x000fea0003800000 */
.L_x_94:
        /* <DEDUP_REMOVED lines=13> */
.L_x_97:
[----:B------:R-:W-:Y:S05]  /*44b0*/  BSYNC B1 ;  /* 0x0000000000017941 */ /* 0x000fea0003800000 */
.L_x_96:
        /* <DEDUP_REMOVED lines=13> */
.L_x_99:
[----:B------:R-:W-:Y:S05]  /*4590*/  BSYNC B1 ;  /* 0x0000000000017941 */ /* 0x000fea0003800000 */
.L_x_98:
[----:B-----5:R-:W-:Y:S01]  /*45a0*/  LOP3.LUT R17, R17, 0xff, RZ, 0xc0, !PT ;  /* 0x000000ff11117812 */ /* 0x020fe200078ec0ff */
[----:B------:R-:W-:Y:S01]  /*45b0*/  BSSY B1, `(.L_x_100) ;  /* 0x000000b000017945 */ /* 0x000fe20003800000 */
[----:B------:R-:W-:Y:S02]  /*45c0*/  ISETP.LT.OR P0, PT, R27, 0x9, !P0 ;  /* 0x000000091b00780c */ /* 0x000fe40004701670 */
[----:B------:R-:W-:Y:S02]  /*45d0*/  F2FP.F16.E5M2.UNPACK_B R17, R17 ;  /* 0x00000011ff11723e */ /* 0x000fe400020004ff */
[----:B0-2---:R-:W-:-:S03]  /*45e0*/  PRMT R14, RZ, 0x7610, R14 ;  /* 0x00007610ff0e7816 */ /* 0x005fc6000000000e */
[----:B------:R-:W-:-:S05]  /*45f0*/  HADD2.F32 R17, -RZ, R17.H0_H0 ;  /* 0x20000011ff117230 */ /* 0x000fca0000004100 */
[----:B------:R-:W-:-:S04]  /*4600*/  FMUL R17, R17, R12 ;  /* 0x0000000c11117220 */ /* 0x000fc80000400000 */
[----:B------:R-:W-:-:S05]  /*4610*/  FFMA R17, R18, R7, R17 ;  /* 0x0000000712117223 */ /* 0x000fca0000000011 */
[----:B------:R-:W-:-:S05]  /*4620*/  F2FP.SATFINITE.E5M2.F32.PACK_AB_MERGE_C R17, RZ, R17, RZ ;  /* 0x00000011ff11723e */ /* 0x000fca00048060ff */
[----:B------:R0:W-:Y:S01]  /*4630*/  @!P3 STG.E.U8 desc[UR16][R8.64+0x39], R17 ;  /* 0x000039110800b986 */ /* 0x0001e2000c101110 */
[----:B------:R-:W-:Y:S05]  /*4640*/  @P0 BRA `(.L_x_101) ;  /* 0x0000000000040947 */ /* 0x000fea0003800000 */
[----:B------:R2:W5:Y:S02]  /*4650*/  LDG.E.U8 R14, desc[UR16][R24.64+0x38] ;  /* 0x00003810180e7981 */ /* 0x000564000c1e1100 */
.L_x_101:
[----:B------:R-:W-:Y:S05]  /*4660*/  BSYNC B1 ;  /* 0x0000000000017941 */ /* 0x000fea0003800000 */
.L_x_100:
[----:B-----5:R-:W-:Y:S01]  /*4670*/  LOP3.LUT R14, R14, 0xff, RZ, 0xc0, !PT ;  /* 0x000000ff0e0e7812 */ /* 0x020fe200078ec0ff */
[----:B------:R-:W-:Y:S01]  /*4680*/  BSSY B1, `(.L_x_102) ;  /* 0x000000b000017945 */ /* 0x000fe20003800000 */
[----:B------:R-:W-:Y:S02]  /*4690*/  ISETP.LT.OR P1, PT, R27, 0x9, !P1 ;  /* 0x000000091b00780c */ /* 0x000fe40004f21670 */
[----:B------:R-:W-:-:S05]  /*46a0*/  F2FP.F16.E5M2.UNPACK_B R14, R14 ;  /* 0x0000000eff0e723e */ /* 0x000fca00020004ff */
[----:B01-3--:R-:W-:-:S05]  /*46b0*/  HADD2.F32 R9, -RZ, R14.H0_H0 ;  /* 0x2000000eff097230 */ /* 0x00bfca0000004100 */
[----:B------:R-:W-:-:S04]  /*46c0*/  FMUL R8, R9, R12 ;  /* 0x0000000c09087220 */ /* 0x000fc80000400000 */
[----:B------:R-:W-:-:S05]  /*46d0*/  FFMA R8, R13, R7, R8 ;  /* 0x000000070d087223 */ /* 0x000fca0000000008 */
[----:B------:R-:W-:Y:S02]  /*46e0*/  F2FP.SATFINITE.E5M2.F32.PACK_AB_MERGE_C R9, RZ, R8, RZ ;  /* 0x00000008ff09723e */ /* 0x000fe400048060ff */
[----:B------:R-:W-:-:S03]  /*46f0*/  PRMT R8, RZ, 0x7610, R8 ;  /* 0x00007610ff087816 */ /* 0x000fc60000000008 */
[----:B------:R0:W-:Y:S01]  /*4700*/  @!P0 STG.E.U8 desc[UR16][R10.64+0x38], R9 ;  /* 0x000038090a008986 */ /* 0x0001e2000c101110 */
[----:B------:R-:W-:Y:S05]  /*4710*/  @P1 BRA `(.L_x_103) ;  /* 0x0000000000041947 */ /* 0x000fea0003800000 */
[----:B------:R1:W5:Y:S02]  /*4720*/  LDG.E.U8 R8, desc[UR16][R24.64+0x39] ;  /* 0x0000391018087981 */ /* 0x000364000c1e1100 */
.L_x_103:
[----:B------:R-:W-:Y:S05]  /*4730*/  BSYNC B1 ;  /* 0x0000000000017941 */ /* 0x000fea0003800000 */
.L_x_102:
[----:B------:R-:W-:Y:S05]  /*4740*/  @P1 BRA `(.L_x_104) ;  /* 0x0000000800601947 */ /* 0x000fea0003800000 */
[----:B-----5:R-:W-:-:S04]  /*4750*/  LOP3.LUT R8, R8, 0xff, RZ, 0xc0, !PT ;  /* 0x000000ff08087812 */ /* 0x020fc800078ec0ff */
[----:B------:R-:W-:-:S05]  /*4760*/  F2FP.F16.E5M2.UNPACK_B R8, R8 ;  /* 0x00000008ff08723e */ /* 0x000fca00020004ff */
[----:B0-----:R-:W-:-:S05]  /*4770*/  HADD2.F32 R9, -RZ, R8.H0_H0 ;  /* 0x20000008ff097230 */ /* 0x001fca0000004100 */
[----:B------:R-:W-:-:S04]  /*4780*/  FMUL R9, R9, R12 ;  /* 0x0000000c09097220 */ /* 0x000fc80000400000 */
[----:B------:R-:W-:-:S05]  /*4790*/  FFMA R9, R16, R7, R9 ;  /* 0x0000000710097223 */ /* 0x000fca0000000009 */
[----:B------:R-:W-:-:S05]  /*47a0*/  F2FP.SATFINITE.E5M2.F32.PACK_AB_MERGE_C R9, RZ, R9, RZ ;  /* 0x00000009ff09723e */ /* 0x000fca00048060ff */
[----:B------:R3:W-:Y:S01]  /*47b0*/  STG.E.U8 desc[UR16][R10.64+0x39], R9 ;  /* 0x000039090a007986 */ /* 0x0007e2000c101110 */
[----:B------:R-:W-:Y:S05]  /*47c0*/  BRA `(.L_x_104) ;  /* 0x0000000800407947 */ /* 0x000fea0003800000 */
.L_x_39:
[C---:B------:R-:W-:Y:S01]  /*47d0*/  ISETP.GE.AND P3, PT, R28.reuse, 0x1, PT ;  /* 0x000000011c00780c */ /* 0x040fe20003f66270 */
[-C--:B--2---:R-:W-:Y:S01]  /*47e0*/  FMUL R79, R79, R7.reuse ;  /* 0x000000074f4f7220 */ /* 0x084fe20000400000 */
[----:B------:R-:W-:Y:S01]  /*47f0*/  ISETP.GE.AND P0, PT, R28, 0x2, PT ;  /* 0x000000021c00780c */ /* 0x000fe20003f06270 */
[-C--:B------:R-:W-:Y:S01]  /*4800*/  FMUL R80, R80, R7.reuse ;  /* 0x0000000750507220 */ /* 0x080fe20000400000 */
[----:B------:R-:W-:Y:S01]  /*4810*/  ISETP.LT.OR P1, PT, R27, 0x1, !P3 ;  /* 0x000000011b00780c */ /* 0x000fe20005f21670 */
[-C--:B------:R-:W-:Y:S01]  /*4820*/  FMUL R77, R77, R7.reuse ;  /* 0x000000074d4d7220 */ /* 0x080fe20000400000 */
[C---:B------:R-:W-:Y:S01]  /*4830*/  ISETP.LT.OR P2, PT, R27.reuse, 0x1, !P0 ;  /* 0x000000011b00780c */ /* 0x040fe20004741670 */
[-C--:B------:R-:W-:Y:S01]  /*4840*/  FMUL R78, R78, R7.reuse ;  /* 0x000000074e4e7220 */ /* 0x080fe20000400000 */
[----:B------:R-:W-:Y:S01]  /*4850*/  ISETP.LT.OR P3, PT, R27, 0x9, !P3 ;  /* 0x000000091b00780c */ /* 0x000fe20005f61670 */
[----:B------:R-:W-:Y:S01]  /*4860*/  FMUL R75, R75, R7 ;  /* 0x000000074b4b7220 */ /* 0x000fe20000400000 */
[----:B------:R-:W-:Y:S01]  /*4870*/  F2FP.SATFINITE.E5M2.F32.PACK_AB_MERGE_C R79, RZ, R79, RZ ;  /* 0x0000004fff4f723e */ /* 0x000fe200048060ff */
[-C--:B------:R-:W-:Y:S01]  /*4880*/  FMUL R76, R76, R7.reuse ;  /* 0x000000074c4c7220 */ /* 0x080fe20000400000 */
[----:B------:R-:W-:Y:S01]  /*4890*/  F2FP.SATFINITE.E5M2.F32.PACK_AB_MERGE_C R15, RZ, R80, RZ ;  /* 0x00000050ff0f723e */ /* 0x000fe200048060ff */
[----:B------:R-:W-:Y:S01]  /*48a0*/  FMUL R74, R74, R7 ;  /* 0x000000074a4a7220 */ /* 0x000fe20000400000 */
[----:B------:R-:W-:Y:S01]  /*48b0*/  F2FP.SATFINITE.E5M2.F32.PACK_AB_MERGE_C R77, RZ, R77, RZ ;  /* 0x0000004dff4d723e */ /* 0x000fe200048060ff */
[-C--:B------:R-:W-:Y:S01]  /*48c0*/  FMUL R72, R72, R7.reuse ;  /* 0x0000000748487220 */ /* 0x080fe20000400000 */
[----:B------:R-:W-:Y:S01]  /*48d0*/  ISETP.LT.OR P0, PT, R27, 0x9, !P0 ;  /* 0x000000091b00780c */ /* 0x000fe20004701670 */
[----:B------:R-:W-:Y:S01]  /*48e0*/  @!P1 STG.E.U8 desc[UR16][R8.64], R79 ;  /* 0x0000004f08009986 */ /* 0x000fe2000c101110 */
[C---:B------:R-:W-:Y:S01]  /*48f0*/  ISETP.GE.AND P1, PT, R28.reuse, 0x9, PT ;  /* 0x000000091c00780c */ /* 0x040fe20003f26270 */
[----:B------:R-:W-:Y:S01]  /*4900*/  FMUL R69, R69, R7 ;  /* 0x0000000745457220 */ /* 0x000fe20000400000 */
[----:B------:R-:W-:Y:S01]  /*4910*/  F2FP.SATFINITE.E5M2.F32.PACK_AB_MERGE_C R75, RZ, R75, RZ ;  /* 0x0000004bff4b723e */ /* 0x000fe200048060ff */
[----:B------:R0:W-:Y:S01]  /*4920*/  @!P2 STG.E.U8 desc[UR16][R8.64+0x1], R15 ;  /* 0x0000010f0800a986 */ /* 0x0001e2000c101110 */
[----:B------:R-:W-:Y:S01]  /*4930*/  ISETP.GE.AND P2, PT, R28, 0xa, PT ;  /* 0x0000000a1c00780c */ /* 0x000fe20003f46270 */
[-C--:B------:R-:W-:Y:S01]  /*4940*/  FMUL R70, R70, R7.reuse ;  /* 0x0000000746467220 */ /* 0x080fe20000400000 */
[----:B------:R-:W-:Y:S01]  /*4950*/  F2FP.SATFINITE.E5M2.F32.PACK_AB_MERGE_C R25, RZ, R76, RZ ;  /* 0x0000004cff19723e */ /* 0x000fe200048060ff */
[----:B------:R-:W-:Y:S01]  /*4960*/  @!P3 STG.E.U8 desc[UR16][R10.64], R77 ;  /* 0x0000004d0a00b986 */ /* 0x000fe2000c101110 */
[C---:B------:R-:W-:Y:S01]  /*4970*/  ISETP.LT.OR P3, PT, R27.reuse, 0x1, !P1 ;  /* 0x000000011b00780c */ /* 0x040fe20004f61670 */
[-C--:B------:R-:W-:Y:S01]  /*4980*/  FMUL R68, R68, R7.reuse ;  /* 0x0000000744447220 */ /* 0x080fe20000400000 */
[----:B------:R-:W-:Y:S01]  /*4990*/  ISETP.LT.OR P5, PT, R27, 0x1, !P2 ;  /* 0x000000011b00780c */ /* 0x000fe200057a1670 */
[-C--:B------:R-:W-:Y:S01]  /*49a0*/  FMUL R67, R67, R7.reuse ;  /* 0x0000000743437220 */ /* 0x080fe20000400000 */
[----:B------:R-:W-:Y:S01]  /*49b0*/  ISETP.LT.OR P1, PT, R27, 0x9, !P1 ;  /* 0x000000091b00780c */ /* 0x000fe20004f21670 */
[-C--:B------:R-:W-:Y:S01]  /*49c0*/  FMUL R65, R65, R7.reuse ;  /* 0x0000000741417220 */ /* 0x080fe20000400000 */
[----:B------:R-:W-:Y:S01]  /*49d0*/  F2FP.SATFINITE.E5M2.F32.PACK_AB_MERGE_C R29, RZ, R74, RZ ;  /* 0x0000004aff1d723e */ /* 0x000fe200048060ff */
[-C--:B------:R-:W-:Y:S01]  /*49e0*/  FMUL R66, R66, R7.reuse ;  /* 0x0000000742427220 */ /* 0x080fe20000400000 */
[----:B0-----:R-:W-:Y:S01]  /*49f0*/  F2FP.SATFINITE.E5M2.F32.PACK_AB_MERGE_C R15, RZ, R78, RZ ;  /* 0x0000004eff0f723e */ /* 0x001fe200048060ff */
[-C--:B------:R-:W-:Y:S01]  /*4a00*/  FMUL R64, R64, R7.reuse ;  /* 0x0000000740407220 */ /* 0x080fe20000400000 */
[----:B------:R-:W-:Y:S01]  /*4a10*/  ISETP.LT.OR P2, PT, R27, 0x9, !P2 ;  /* 0x000000091b00780c */ /* 0x000fe20005741670 */
[-C--:B------:R-:W-:Y:S01]  /*4a20*/  FMUL R63, R63, R7.reuse ;  /* 0x000000073f3f7220 */ /* 0x080fe20000400000 */
[----:B------:R-:W-:Y:S01]  /*4a30*/  F2FP.SATFINITE.E5M2.F32.PACK_AB_MERGE_C R31, RZ, R72, RZ ;  /* 0x00000048ff1f723e */ /* 0x000fe200048060ff */
[----:B------:R0:W-:Y:S01]  /*4a40*/  @!P0 STG.E.U8 desc[UR16][R10.64+0x1], R15 ;  /* 0x0000010f0a008986 */ /* 0x0001e2000c101110 */
[C---:B------:R-:W-:Y:S01]  /*4a50*/  ISETP.GE.AND P0, PT, R28.reuse, 0x11, PT ;  /* 0x000000111c00780c */ /* 0x040fe20003f06270 */
[----:B------:R-:W-:Y:S01]  /*4a60*/  FMUL R61, R61, R7 ;  /* 0x000000073d3d7220 */ /* 0x000fe20000400000 */
[----:B------:R-:W-:Y:S01]  /*4a70*/  F2FP.SATFINITE.E5M2.F32.PACK_AB_MERGE_C R69, RZ, R69, RZ ;  /* 0x00000045ff45723e */ /* 0x000fe200048060ff */
[----:B------:R-:W-:Y:S01]  /*4a80*/  @!P3 STG.E.U8 desc[UR16][R8.64+0x8], R75 ;  /* 0x0000084b0800b986 */ /* 0x000fe2000c101110 */
[----:B------:R-:W-:Y:S01]  /*4a90*/  ISETP.GE.AND P3, PT, R28, 0x12, PT ;  /* 0x000000121c00780c */ /* 0x000fe20003f66270 */
[----:B------:R-:W-:Y:S01]  /*4aa0*/  FMUL R62, R62, R7 ;  /* 0x000000073e3e7220 */ /* 0x000fe20000400000 */
[----:B------:R-:W-:Y:S01]  /*4ab0*/  F2FP.SATFINITE.E5M2.F32.PACK_AB_MERGE_C R67, RZ, R67, RZ ;  /* 0x00000043ff43723e */ /* 0x000fe200048060ff */
[----:B------:R1:W-:Y:S01]  /*4ac0*/  @!P5 STG.E.U8 desc[UR16][R8.64+0x9], R25 ;  /* 0x000009190800d986 */ /* 0x0003e2000c101110 */
[----:B------:R-:W-:Y:S01]  /*4ad0*/  ISETP.LT.OR P5, PT, R27, 0x1, !P3 ;  /* 0x000000011b00780c */ /* 0x000fe20005fa1670 */
[-C--:B------:R-:W-:Y:S01]  /*4ae0*/  FMUL R59, R59, R7.reuse ;  /* 0x000000073b3b7220 */ /* 0x080fe20000400000 */
[C---:B------:R-:W-:Y:S01]  /*4af0*/  ISETP.LT.OR P3, PT, R27.reuse, 0x9, !P3 ;  /* 0x000000091b00780c */ /* 0x040fe20005f61670 */
[----:B------:R-:W-:Y:S01]  /*4b00*/  @!P1 STG.E.U8 desc[UR16][R10.64+0x8], R29 ;  /* 0x0000081d0a009986 */ /* 0x000fe2000c101110 */
[----:B------:R-:W-:Y:S01]  /*4b10*/  ISETP.LT.OR P1, PT, R27, 0x1, !P0 ;  /* 0x000000011b00780c */ /* 0x000fe20004721670 */
[-C--:B------:R-:W-:Y:S01]  /*4b20*/  FMUL R60, R60, R7.reuse ;  /* 0x000000073c3c7220 */ /* 0x080fe20000400000 */
[----:B0-----:R-:W-:Y:S01]  /*4b30*/  F2FP.SATFINITE.E5M2.F32.PACK_AB_MERGE_C R15, RZ, R70, RZ ;  /* 0x00000046ff0f723e */ /* 0x001fe200048060ff */
[----:B------:R-:W-:Y:S01]  /*4b40*/  @!P2 STG.E.U8 desc[UR16][R10.64+0x9], R31 ;  /* 0x0000091f0a00a986 */ /* 0x000fe2000c101110 */
[----:B------:R-:W-:Y:S01]  /*4b50*/  ISETP.GE.AND P2, PT, R28, 0x19, PT ;  /* 0x000000191c00780c */ /* 0x000fe20003f46270 */
[-C--:B------:R-:W-:Y:S01]  /*4b60*/  FMUL R57, R57, R7.reuse ;  /* 0x0000000739397220 */ /* 0x080fe20000400000 */
[C---:B------:R-:W-:Y:S01]  /*4b70*/  ISETP.LT.OR P0, PT, R27.reuse, 0x9, !P0 ;  /* 0x000000091b00780c */ /* 0x040fe20004701670 */
[-C--:B------:R-:W-:Y:S01]  /*4b80*/  FMUL R58, R58, R7.reuse ;  /* 0x000000073a3a7220 */ /* 0x080fe20000400000 */
[----:B------:R-:W-:Y:S01]  /*4b90*/  ISETP.LT.OR P6, PT, R27, 0x1, !P2 ;  /* 0x000000011b00780c */ /* 0x000fe200057c1670 */
[----:B------:R0:W-:Y:S01]  /*4ba0*/  @!P5 STG.E.U8 desc[UR16][R8.64+0x11], R15 ;  /* 0x0000110f0800d986 */ /* 0x0001e2000c101110 */
[----:B-1----:R-:W-:Y:S01]  /*4bb0*/  F2FP.SATFINITE.E5M2.F32.PACK_AB_MERGE_C R25, RZ, R68, RZ ;  /* 0x00000044ff19723e */ /* 0x002fe200048060ff */
[----:B------:R-:W-:Y:S01]  /*4bc0*/  FMUL R56, R56, R7 ;  /* 0x0000000738387220 */ /* 0x000fe20000400000 */
[----:B------:R-:W-:Y:S01]  /*4bd0*/  F2FP.SATFINITE.E5M2.F32.PACK_AB_MERGE_C R65, RZ, R65, RZ ;  /* 0x00000041ff41723e */ /* 0x000fe200048060ff */
[----:B------:R-:W-:Y:S01]  /*4be0*/  @!P1 STG.E.U8 desc[UR16][R8.64+0x10], R69 ;  /* 0x0000104508009986 */ /* 0x000fe2000c101110 */
[----:B------:R-:W-:Y:S01]  /*4bf0*/  ISETP.GE.AND P1, PT, R28, 0x1a, PT ;  /* 0x0000001a1c00780c */ /* 0x000fe20003f26270 */
[-C--:B------:R-:W-:Y:S01]  /*4c00*/  FMUL R23, R23, R7.reuse ;  /* 0x0000000717177220 */ /* 0x080fe20000400000 */
[C---:B------:R-:W-:Y:S01]  /*4c10*/  ISETP.LT.OR P2, PT, R27.reuse, 0x9, !P2 ;  /* 0x000000091b00780c */ /* 0x040fe20005741670 */
[----:B------:R1:W-:Y:S01]  /*4c20*/  @!P3 STG.E.U8 desc[UR16][R10.64+0x11], R25 ;  /* 0x000011190a00b986 */ /* 0x0003e2000c101110 */
[----:B------:R-:W-:Y:S01]  /*4c30*/  ISETP.LT.OR P5, PT, R27, 0x1, !P1 ;  /* 0x000000011b00780c */ /* 0x000fe20004fa1670 */
[-C--:B------:R-:W-:Y:S01]  /*4c40*/  FMUL R21, R21, R7.reuse ;  /* 0x0000000715157220 */ /* 0x080fe20000400000 */
[----:B------:R-:W-:Y:S01]  /*4c50*/  ISETP.LT.OR P3, PT, R27, 0x9, !P1 ;  /* 0x000000091b00780c */ /* 0x000fe20004f61670 */
[----:B------:R-:W-:Y:S01]  /*4c60*/  @!P0 STG.E.U8 desc[UR16][R10.64+0x10], R67 ;  /* 0x000010430a008986 */ /* 0x000fe2000c101110 */
[----:B0-----:R-:W-:Y:S01]  /*4c70*/  F2FP.SATFINITE.E5M2.F32.PACK_AB_MERGE_C R15, RZ, R66, RZ ;  /* 0x00000042ff0f723e */ /* 0x001fe200048060ff */
[-C--:B------:R-:W-:Y:S01]  /*4c80*/  FMUL R22, R22, R7.reuse ;  /* 0x0000000716167220 */ /* 0x080fe20000400000 */
[C---:B------:R-:W-:Y:S01]  /*4c90*/  ISETP.GE.AND P0, PT, R28.reuse, 0x21, PT ;  /* 0x000000211c00780c */ /* 0x040fe20003f06270 */
[----:B------:R-:W-:Y:S01]  /*4ca0*/  @!P6 STG.E.U8 desc[UR16][R8.64+0x18], R65 ;  /* 0x000018410800e986 */ /* 0x000fe2000c101110 */
[----:B------:R-:W-:Y:S01]  /*4cb0*/  ISETP.GE.AND P1, PT, R28, 0x22, PT ;  /* 0x000000221c00780c */ /* 0x000fe20003f26270 */
[-C--:B------:R-:W-:Y:S01]  /*4cc0*/  FMUL R19, R19, R7.reuse ;  /* 0x0000000713137220 */ /* 0x080fe20000400000 */
[C---:B------:R-:W-:Y:S01]  /*4cd0*/  ISETP.LT.OR P6, PT, R27.reuse, 0x1, !P0 ;  /* 0x000000011b00780c */ /* 0x040fe200047c1670 */
[-C--:B------:R-:W-:Y:S01]  /*4ce0*/  FMUL R20, R20, R7.reuse ;  /* 0x0000000714147220 */ /* 0x080fe20000400000 */
[----:B-1----:R-:W-:Y:S01]  /*4cf0*/  F2FP.SATFINITE.E5M2.F32.PACK_AB_MERGE_C R25, RZ, R64, RZ ;  /* 0x00000040ff19723e */ /* 0x002fe200048060ff */
[----:B------:R0:W-:Y:S01]  /*4d00*/  @!P5 STG.E.U8 desc[UR16][R8.64+0x19], R15 ;  /* 0x0000190f0800d986 */ /* 0x0001e2000c101110 */
[----:B------:R-:W-:Y:S01]  /*4d10*/  ISETP.LT.OR P5, PT, R27, 0x1, !P1 ;  /* 0x000000011b00780c */ /* 0x000fe20004fa1670 */
[----:B------:R-:W-:Y:S01]  /*4d20*/  FMUL R17, R17, R7 ;  /* 0x0000000711117220 */ /* 0x000fe20000400000 */
[----:B------:R-:W-:Y:S01]  /*4d30*/  F2FP.SATFINITE.E5M2.F32.PACK_AB_MERGE_C R63, RZ, R63, RZ ;  /* 0x0000003fff3f723e */ /* 0x000fe200048060ff */
[----:B------:R1:W-:Y:S01]  /*4d40*/  @!P3 STG.E.U8 desc[UR16][R10.64+0x19], R25 ;  /* 0x000019190a00b986 */ /* 0x0003e2000c101110 */
[----:B------:R-:W-:Y:S01]  /*4d50*/  F2FP.SATFINITE.E5M2.F32.PACK_AB_MERGE_C R61, RZ, R61, RZ ;  /* 0x0000003dff3d723e */ /* 0x000fe200048060ff */
[-C--:B------:R-:W-:Y:S01]  /*4d60*/  FMUL R18, R18, R7.reuse ;  /* 0x0000000712127220 */ /* 0x080fe20000400000 */
[----:B------:R-:W-:Y:S01]  /*4d70*/  F2FP.SATFINITE.E5M2.F32.PACK_AB_MERGE_C R29, RZ, R62, RZ ;  /* 0x0000003eff1d723e */ /* 0x000fe200048060ff */
[----:B------:R-:W-:Y:S01]  /*4d80*/  @!P2 STG.E.U8 desc[UR16][R10.64+0x18], R63 ;  /* 0x0000183f0a00a986 */ /* 0x000fe2000c101110 */
[----:B------:R-:W-:Y:S01]  /*4d90*/  ISETP.LT.OR P3, PT, R27, 0x9, !P1 ;  /* 0x000000091b00780c */ /* 0x000fe20004f61670 */
[-C--:B------:R-:W-:Y:S01]  /*4da0*/  FMUL R13, R13, R7.reuse ;  /* 0x000000070d0d7220 */ /* 0x080fe20000400000 */
[----:B------:R-:W-:Y:S01]  /*4db0*/  ISETP.GE.AND P2, PT, R28, 0x29, PT ;  /* 0x000000291c00780c */ /* 0x000fe20003f46270 */
[----:B------:R-:W-:Y:S01]  /*4dc0*/  @!P6 STG.E.U8 desc[UR16][R8.64+0x20], R61 ;  /* 0x0000203d0800e986 */ /* 0x000fe2000c101110 */
[C---:B------:R-:W-:Y:S01]  /*4dd0*/  ISETP.LT.OR P0, PT, R27.reuse, 0x9, !P0 ;  /* 0x000000091b00780c */ /* 0x040fe20004701670 */
[----:B------:R-:W-:Y:S01]  /*4de0*/  FMUL R16, R16, R7 ;  /* 0x0000000710107220 */ /* 0x000fe20000400000 */
[----:B------:R-:W-:Y:S01]  /*4df0*/  ISETP.GE.AND P1, PT, R28, 0x2a, PT ;  /* 0x0000002a1c00780c */ /* 0x000fe20003f26270 */
[----:B------:R-:W-:Y:S01]  /*4e00*/  @!P5 STG.E.U8 desc[UR16][R8.64+0x21], R29 ;  /* 0x0000211d0800d986 */ /* 0x000fe2000c101110 */
[----:B------:R-:W-:-:S02]  /*4e10*/  ISETP.LT.OR P6, PT, R27, 0x1, !P2 ;  /* 0x000000011b00780c */ /* 0x000fc400057c1670 */
[C---:B------:R-:W-:Y:S02]  /*4e20*/  ISETP.LT.OR P5, PT, R27.reuse, 0x1, !P1 ;  /* 0x000000011b00780c */ /* 0x040fe40004fa1670 */
[----:B------:R-:W-:Y:S02]  /*4e30*/  F2FP.SATFINITE.E5M2.F32.PACK_AB_MERGE_C R59, RZ, R59, RZ ;  /* 0x0000003bff3b723e */ /* 0x000fe400048060ff */
[----:B0-----:R-:W-:Y:S02]  /*4e40*/  F2FP.SATFINITE.E5M2.F32.PACK_AB_MERGE_C R15, RZ, R60, RZ ;  /* 0x0000003cff0f723e */ /* 0x001fe400048060ff */
[----:B------:R-:W-:Y:S01]  /*4e50*/  F2FP.SATFINITE.E5M2.F32.PACK_AB_MERGE_C R57, RZ, R57, RZ ;  /* 0x00000039ff39723e */ /* 0x000fe200048060ff */
[----:B------:R-:W-:Y:S01]  /*4e60*/  @!P0 STG.E.U8 desc[UR16][R10.64+0x20], R59 ;  /* 0x0000203b0a008986 */ /* 0x000fe2000c101110 */
[----:B-1----:R-:W-:Y:S02]  /*4e70*/  F2FP.SATFINITE.E5M2.F32.PACK_AB_MERGE_C R25, RZ, R58, RZ ;  /* 0x0000003aff19723e */ /* 0x002fe400048060ff */
[C---:B------:R-:W-:Y:S01]  /*4e80*/  ISETP.LT.OR P1, PT, R27.reuse, 0x9, !P1 ;  /* 0x000000091b00780c */ /* 0x040fe20004f21670 */
[----:B------:R0:W-:Y:S01]  /*4e90*/  @!P3 STG.E.U8 desc[UR16][R10.64+0x21], R15 ;  /* 0x0000210f0a00b986 */ /* 0x0001e2000c101110 */
[----:B------:R-:W-:-:S02]  /*4ea0*/  ISETP.LT.OR P2, PT, R27, 0x9, !P2 ;  /* 0x000000091b00780c */ /* 0x000fc40005741670 */
[C---:B------:R-:W-:Y:S01]  /*4eb0*/  ISETP.GE.AND P3, PT, R28.reuse, 0x31, PT ;  /* 0x000000311c00780c */ /* 0x040fe20003f66270 */
[----:B------:R-:W-:Y:S01]  /*4ec0*/  @!P6 STG.E.U8 desc[UR16][R8.64+0x28], R57 ;  /* 0x000028390800e986 */ /* 0x000fe2000c101110 */
[----:B------:R-:W-:Y:S02]  /*4ed0*/  ISETP.GE.AND P0, PT, R28, 0x32, PT ;  /* 0x000000321c00780c */ /* 0x000fe40003f06270 */
[----:B------:R-:W-:Y:S01]  /*4ee0*/  F2FP.SATFINITE.E5M2.F32.PACK_AB_MERGE_C R23, RZ, R23, RZ ;  /* 0x00000017ff17723e */ /* 0x000fe200048060ff */
[----:B------:R1:W-:Y:S01]  /*4ef0*/  @!P5 STG.E.U8 desc[UR16][R8.64+0x29], R25 ;  /* 0x000029190800d986 */ /* 0x0003e2000c101110 */
[C---:B------:R-:W-:Y:S02]  /*4f00*/  ISETP.LT.OR P5, PT, R27.reuse, 0x1, !P3 ;  /* 0x000000011b00780c */ /* 0x040fe40005fa1670 */
[----:B------:R-:W-:Y:S02]  /*4f10*/  ISETP.LT.OR P6, PT, R27, 0x1, !P0 ;  /* 0x000000011b00780c */ /* 0x000fe400047c1670 */
[----:B0-----:R-:W-:Y:S01]  /*4f20*/  F2FP.SATFINITE.E5M2.F32.PACK_AB_MERGE_C R15, RZ, R56, RZ ;  /* 0x00000038ff0f723e */ /* 0x001fe200048060ff */
[----:B------:R-:W-:Y:S01]  /*4f30*/  @!P2 STG.E.U8 desc[UR16][R10.64+0x28], R23 ;  /* 0x000028170a00a986 */ /* 0x000fe2000c101110 */
[----:B------:R-:W-:-:S02]  /*4f40*/  F2FP.SATFINITE.E5M2.F32.PACK_AB_MERGE_C R21, RZ, R21, RZ ;  /* 0x00000015ff15723e */ /* 0x000fc400048060ff */
[C---:B------:R-:W-:Y:S01]  /*4f50*/  ISETP.GE.AND P2, PT, R28.reuse, 0x3a, PT ;  /* 0x0000003a1c00780c */ /* 0x040fe20003f46270 */
[----:B------:R0:W-:Y:S01]  /*4f60*/  @!P1 STG.E.U8 desc[UR16][R10.64+0x29], R15 ;  /* 0x0000290f0a009986 */ /* 0x0001e2000c101110 */
[C---:B------:R-:W-:Y:S02]  /*4f70*/  ISETP.LT.OR P1, PT, R27.reuse, 0x9, !P3 ;  /* 0x000000091b00780c */ /* 0x040fe40005f21670 */
[----:B-1----:R-:W-:Y:S01]  /*4f80*/  F2FP.SATFINITE.E5M2.F32.PACK_AB_MERGE_C R25, RZ, R22, RZ ;  /* 0x00000016ff19723e */ /* 0x002fe200048060ff */
[----:B------:R1:W-:Y:S01]  /*4f90*/  @!P5 STG.E.U8 desc[UR16][R8.64+0x30], R21 ;  /* 0x000030150800d986 */ /* 0x0003e2000c101110 */
[----:B------:R-:W-:Y:S02]  /*4fa0*/  ISETP.GE.AND P3, PT, R28, 0x39, PT ;  /* 0x000000391c00780c */ /* 0x000fe40003f66270 */
[C---:B------:R-:W-:Y:S01]  /*4fb0*/  ISETP.LT.OR P0, PT, R27.reuse, 0x9, !P0 ;  /* 0x000000091b00780c */ /* 0x040fe20004701670 */
[----:B------:R2:W-:Y:S01]  /*4fc0*/  @!P6 STG.E.U8 desc[UR16][R8.64+0x31], R25 ;  /* 0x000031190800e986 */ /* 0x0005e2000c101110 */
[----:B------:R-:W-:-:S02]  /*4fd0*/  ISETP.LT.OR P5, PT, R27, 0x1, !P3 ;  /* 0x000000011b00780c */ /* 0x000fc40005fa1670 */
[C---:B------:R-:W-:Y:S02]  /*4fe0*/  ISETP.LT.OR P6, PT, R27.reuse, 0x1, !P2 ;  /* 0x000000011b00780c */ /* 0x040fe400057c1670 */
[C---:B------:R-:W-:Y:S02]  /*4ff0*/  ISETP.LT.OR P3, PT, R27.reuse, 0x9, !P3 ;  /* 0x000000091b00780c */ /* 0x040fe40005f61670 */
[----:B------:R-:W-:Y:S02]  /*5000*/  ISETP.LT.OR P2, PT, R27, 0x9, !P2 ;  /* 0x000000091b00780c */ /* 0x000fe40005741670 */
[----:B------:R-:W-:Y:S02]  /*5010*/  F2FP.SATFINITE.E5M2.F32.PACK_AB_MERGE_C R19, RZ, R19, RZ ;  /* 0x00000013ff13723e */ /* 0x000fe400048060ff */
[----:B0-----:R-:W-:Y:S02]  /*5020*/  F2FP.SATFINITE.E5M2.F32.PACK_AB_MERGE_C R15, RZ, R20, RZ ;  /* 0x00000014ff0f723e */ /* 0x001fe400048060ff */
[----:B------:R-:W-:Y:S01]  /*5030*/  F2FP.SATFINITE.E5M2.F32.PACK_AB_MERGE_C R17, RZ, R17, RZ ;  /* 0x00000011ff11723e */ /* 0x000fe200048060ff */
[----:B------:R2:W-:Y:S01]  /*5040*/  @!P1 STG.E.U8 desc[UR16][R10.64+0x30], R19 ;  /* 0x000030130a009986 */ /* 0x0005e2000c101110 */
[----:B-1----:R-:W-:-:S02]  /*5050*/  F2FP.SATFINITE.E5M2.F32.PACK_AB_MERGE_C R21, RZ, R18, RZ ;  /* 0x00000012ff15723e */ /* 0x002fc400048060ff */
[----:B------:R-:W-:Y:S01]  /*5060*/  F2FP.SATFINITE.E5M2.F32.PACK_AB_MERGE_C R13, RZ, R13, RZ ;  /* 0x0000000dff0d723e */ /* 0x000fe200048060ff */
[----:B------:R2:W-:Y:S01]  /*5070*/  @!P0 STG.E.U8 desc[UR16][R10.64+0x31], R15 ;  /* 0x0000310f0a008986 */ /* 0x0005e2000c101110 */
[----:B------:R-:W-:-:S03]  /*5080*/  F2FP.SATFINITE.E5M2.F32.PACK_AB_MERGE_C R23, RZ, R16, RZ ;  /* 0x00000010ff17723e */ /* 0x000fc600048060ff */
[----:B------:R2:W-:Y:S04]  /*5090*/  @!P5 STG.E.U8 desc[UR16][R8.64+0x38], R17 ;  /* 0x000038110800d986 */ /* 0x0005e8000c101110 */
[----:B------:R2:W-:Y:S04]  /*50a0*/  @!P6 STG.E.U8 desc[UR16][R8.64+0x39], R21 ;  /* 0x000039150800e986 */ /* 0x0005e8000c101110 */
[----:B------:R2:W-:Y:S04]  /*50b0*/  @!P3 STG.E.U8 desc[UR16][R10.64+0x38], R13 ;  /* 0x0000380d0a00b986 */ /* 0x0005e8000c101110 */
[----:B------:R2:W-:Y:S02]  /*50c0*/  @!P2 STG.E.U8 desc[UR16][R10.64+0x39], R23 ;  /* 0x000039170a00a986 */ /* 0x0005e4000c101110 */
.L_x_104:
[----:B------:R-:W-:Y:S05]  /*50d0*/  BSYNC B0 ;  /* 0x0000000000007941 */ /* 0x000fea0003800000 */
.L_x_38:
[----:B------:R-:W-:Y:S01]  /*50e0*/  ULDC UR6, c[0x0][0xc] ;  /* 0x0000030000067ab9 */ /* 0x000fe20000000800 */
[----:B------:R-:W-:Y:S01]  /*50f0*/  ULDC UR7, c[0x0][0x10] ;  /* 0x0000040000077ab9 */ /* 0x000fe20000000800 */
[----:B0-23--:R-:W0:Y:S01]  /*5100*/  LDC R9, c[0x0][0x14] ;  /* 0x00000500ff097b82 */ /* 0x00de220000000800 */
[----:B------:R-:W-:Y:S01]  /*5110*/  UIMAD.WIDE.U32 UR6, UR6, UR7, URZ ;  /* 0x00000007060672a5 */ /* 0x000fe2000f8e003f */
[----:B-----5:R-:W-:Y:S01]  /*5120*/  PRMT R8, RZ, 0x7610, R8 ;  /* 0x00007610ff087816 */ /* 0x020fe20000000008 */
[----:B------:R-:W-:Y:S02]  /*5130*/  IMAD.MOV.U32 R15, RZ, RZ, -0x1 ;  /* 0xffffffffff0f7424 */ /* 0x000fe400078e00ff */
[----:B------:R-:W-:Y:S02]  /*5140*/  IMAD.MOV.U32 R73, RZ, RZ, -0x1 ;  /* 0xffffffffff497424 */ /* 0x000fe400078e00ff */
[----:B0-----:R-:W-:-:S04]  /*5150*/  IMAD.WIDE.U32 R4, R9, UR6, R4 ;  /* 0x0000000609047c25 */ /* 0x001fc8000f8e0004 */
[----:B------:R-:W-:Y:S01]  /*5160*/  IMAD R9, R9, UR7, RZ ;  /* 0x0000000709097c24 */ /* 0x000fe2000f8e02ff */
[----:B------:R-:W-:Y:S02]  /*5170*/  ULDC.64 UR6, c[0x0][0x650] ;  /* 0x0001940000067ab9 */ /* 0x000fe40000000a00 */
[----:B------:R-:W-:Y:S01]  /*5180*/  ISETP.GE.U32.AND P0, PT, R4, UR6, PT ;  /* 0x0000000604007c0c */ /* 0x000fe2000bf06070 */
[----:B------:R-:W-:-:S05]  /*5190*/  IMAD.IADD R5, R5, 0x1, R9 ;  /* 0x0000000105057824 */ /* 0x000fca00078e0209 */
[----:B------:R-:W-:-:S13]  /*51a0*/  ISETP.GE.U32.AND.EX P0, PT, R5, UR7, PT, P0 ;  /* 0x0000000705007c0c */ /* 0x000fda000bf06100 */
[----:B------:R-:W-:Y:S05]  /*51b0*/  @P0 BRA `(.L_x_105) ;  /* 0x0000000400600947 */ /* 0x000fea0003800000 */
[----:B------:R-:W0:Y:S01]  /*51c0*/  S2R R22, SR_CTAID.X ;  /* 0x0000000000167919 */ /* 0x000e220000002500 */
[----:B------:R-:W2:Y:S01]  /*51d0*/  LDC.64 R16, c[0x0][0x628] ;  /* 0x00018a00ff107b82 */ /* 0x000ea20000000a00 */
[----:B------:R-:W-:Y:S01]  /*51e0*/  ULDC UR6, c[0x0][0x150] ;  /* 0x0000540000067ab9 */ /* 0x000fe20000000800 */
[----:B------:R-:W-:Y:S01]  /*51f0*/  IMAD.MOV.U32 R14, RZ, RZ, R4 ;  /* 0x000000ffff0e7224 */ /* 0x000fe200078e0004 */
[----:B-1--4-:R-:W1:Y:S01]  /*5200*/  S2R R24, SR_CTAID.Y ;  /* 0x0000000000187919 */ /* 0x012e620000002600 */
[----:B------:R-:W-:-:S04]  /*5210*/  IMAD.MOV.U32 R15, RZ, RZ, R5 ;  /* 0x000000ffff0f7224 */ /* 0x000fc800078e0005 */
[----:B------:R-:W3:Y:S08]  /*5220*/  LDC R25, c[0x0][0x144] ;  /* 0x00005100ff197b82 */ /* 0x000ef00000000800 */
[----:B------:R-:W4:Y:S08]  /*5230*/  LDC R18, c[0x0][0x630] ;  /* 0x00018c00ff127b82 */ /* 0x000f300000000800 */
[----:B------:R-:W1:Y:S01]  /*5240*/  LDC.64 R20, c[0x0][0x620] ;  /* 0x00018800ff147b82 */ /* 0x000e620000000a00 */
[----:B--2---:R-:W-:-:S04]  /*5250*/  ISETP.NE.U32.AND P0, PT, R16, RZ, PT ;  /* 0x000000ff1000720c */ /* 0x004fc80003f05070 */
[----:B------:R-:W-:Y:S02]  /*5260*/  ISETP.NE.AND.EX P0, PT, R17, RZ, PT, P0 ;  /* 0x000000ff1100720c */ /* 0x000fe40003f05300 */
[----:B0-----:R-:W-:-:S05]  /*5270*/  I2FP.F32.U32 R8, R22 ;  /* 0x0000001600087245 */ /* 0x001fca0000201000 */
[----:B------:R-:W-:-:S04]  /*5280*/  FMUL R8, R8, UR6 ;  /* 0x0000000608087c20 */ /* 0x000fc80008400000 */
[----:B------:R0:W2:Y:S02]  /*5290*/  F2I.U32.TRUNC.NTZ R23, R8 ;  /* 0x0000000800177305 */ /* 0x0000a4000020f000 */
[----:B---34-:R-:W-:Y:S05]  /*52a0*/  @!P0 BRA `(.L_x_106) ;  /* 0x0000000000288947 */ /* 0x018fea0003800000 */
[----:B------:R-:W3:Y:S02]  /*52b0*/  LDC R9, c[0x0][0x634] ;  /* 0x00018d00ff097b82 */ /* 0x000ee40000000800 */
[----:B---3--:R-:W-:-:S05]  /*52c0*/  IADD3 R13, P0, R4, R9, RZ ;  /* 0x00000009040d7210 */ /* 0x008fca0007f1e0ff */
[----:B------:R-:W-:-:S04]  /*52d0*/  IMAD.X R19, RZ, RZ, R5, P0 ;  /* 0x000000ffff137224 */ /* 0x000fc800000e0605 */
[----:B0-----:R-:W-:-:S04]  /*52e0*/  IMAD.WIDE.U32 R8, R19, R16, RZ ;  /* 0x0000001013087225 */ /* 0x001fc800078e00ff */
[----:B------:R-:W-:-:S04]  /*52f0*/  IMAD.WIDE.U32 R10, P0, R13, R17, R8 ;  /* 0x000000110d0a7225 */ /* 0x000fc80007800008 */
[----:B------:R-:W-:-:S04]  /*5300*/  IMAD.WIDE.U32 R8, R13, R16, RZ ;  /* 0x000000100d087225 */ /* 0x000fc800078e00ff */
[----:B------:R-:W-:Y:S01]  /*5310*/  IMAD.X R15, RZ, RZ, RZ, P0 ;  /* 0x000000ffff0f7224 */ /* 0x000fe200000e06ff */
[----:B------:R-:W-:Y:S01]  /*5320*/  IADD3 RZ, P0, R9, R10, RZ ;  /* 0x0000000a09ff7210 */ /* 0x000fe20007f1e0ff */
[----:B------:R-:W-:-:S04]  /*5330*/  IMAD.MOV.U32 R14, RZ, RZ, R11 ;  /* 0x000000ffff0e7224 */ /* 0x000fc800078e000b */
[----:B------:R-:W-:-:S08]  /*5340*/  IMAD.WIDE.U32.X R14, R19, R17, R14, P0 ;  /* 0x00000011130e7225 */ /* 0x000fd000000e040e */
.L_x_106:
[----:B------:R-:W3:Y:S01]  /*5350*/  LDC.64 R30, c[0x0][0x640] ;  /* 0x00019000ff1e7b82 */ /* 0x000ee20000000a00 */
[-C--:B------:R-:W-:Y:S01]  /*5360*/  SHF.R.U64 R73, R14, R18.reuse, R15 ;  /* 0x000000120e497219 */ /* 0x080fe2000000120f */
[----:B--2---:R-:W-:Y:S01]  /*5370*/  IMAD.MOV R23, RZ, RZ, -R23 ;  /* 0x000000ffff177224 */ /* 0x004fe200078e0a17 */
[----:B0-----:R-:W-:Y:S01]  /*5380*/  SHF.R.U32.HI R8, RZ, R18, R15 ;  /* 0x00000012ff087219 */ /* 0x001fe2000001160f */
[----:B------:R-:W-:Y:S01]  /*5390*/  ULDC UR6, c[0x0][0x154] ;  /* 0x0000550000067ab9 */ /* 0x000fe20000000800 */
[----:B------:R-:W-:Y:S01]  /*53a0*/  IADD3 R11, P0, RZ, -R73, RZ ;  /* 0x80000049ff0b7210 */ /* 0x000fe20007f1e0ff */
[----:B------:R-:W-:Y:S02]  /*53b0*/  IMAD R23, R25, R23, R22 ;  /* 0x0000001719177224 */ /* 0x000fe400078e0216 */
[----:B------:R-:W0:Y:S01]  /*53c0*/  LDC R14, c[0x0][0x618] ;  /* 0x00018600ff0e7b82 */ /* 0x000e220000000800 */
[----:B------:R-:W-:Y:S02]  /*53d0*/  IMAD.MOV.U32 R13, RZ, RZ, 0x1 ;  /* 0x00000001ff0d7424 */ /* 0x000fe400078e00ff */
[----:B------:R-:W-:-:S04]  /*53e0*/  IMAD.X R9, RZ, RZ, ~R8, P0 ;  /* 0x000000ffff097224 */ /* 0x000fc800000e0e08 */
[-C--:B-1----:R-:W-:Y:S01]  /*53f0*/  IMAD R10, R9, R20.reuse, RZ ;  /* 0x00000014090a7224 */ /* 0x082fe200078e02ff */
[----:B------:R-:W1:Y:S01]  /*5400*/  LDC R26, c[0x0][0x608] ;  /* 0x00018200ff1a7b82 */ /* 0x000e620000000800 */
[----:B------:R-:W-:-:S04]  /*5410*/  IMAD.WIDE.U32 R8, R11, R20, R4 ;  /* 0x000000140b087225 */ /* 0x000fc800078e0004 */
[----:B------:R-:W-:Y:S01]  /*5420*/  IMAD R11, R11, R21, R10 ;  /* 0x000000150b0b7224 */ /* 0x000fe200078e020a */
[----:B------:R-:W-:Y:S02]  /*5430*/  I2FP.F32.U32 R10, R24 ;  /* 0x00000018000a7245 */ /* 0x000fe40000201000 */
[----:B------:R-:W2:Y:S01]  /*5440*/  LDC R28, c[0x0][0x658] ;  /* 0x00019600ff1c7b82 */ /* 0x000ea20000000800 */
[----:B------:R-:W-:Y:S01]  /*5450*/  IMAD.IADD R9, R9, 0x1, R11 ;  /* 0x0000000109097824 */ /* 0x000fe200078e020b */
[----:B---3--:R-:W-:Y:S01]  /*5460*/  ISETP.NE.U32.AND P0, PT, R30, RZ, PT ;  /* 0x000000ff1e00720c */ /* 0x008fe20003f05070 */
[----:B------:R-:W-:Y:S01]  /*5470*/  FMUL R10, R10, UR6 ;  /* 0x000000060a0a7c20 */ /* 0x000fe20008400000 */
[----:B------:R-:W-:Y:S02]  /*5480*/  IMAD.MOV.U32 R11, RZ, RZ, -0x1 ;  /* 0xffffffffff0b7424 */ /* 0x000fe400078e00ff */
[----:B------:R-:W-:Y:S01]  /*5490*/  ISETP.NE.AND.EX P0, PT, R31, RZ, PT, P0 ;  /* 0x000000ff1f00720c */ /* 0x000fe20003f05300 */
[----:B------:R3:W4:Y:S01]  /*54a0*/  F2I.U32.TRUNC.NTZ R19, R10 ;  /* 0x0000000a00137305 */ /* 0x000722000020f000 */
[----:B------:R-:W3:Y:S01]  /*54b0*/  LDC R21, c[0x0][0x148] ;  /* 0x00005200ff157b82 */ /* 0x000ee20000000800 */
[----:B0-----:R-:W-:-:S02]  /*54c0*/  SHF.R.U64 R18, R8, R14, R9 ;  /* 0x0000000e08127219 */ /* 0x001fc40000001209 */
[----:B------:R-:W-:-:S05]  /*54d0*/  SHF.R.U32.HI R9, RZ, R14, R9 ;  /* 0x0000000eff097219 */ /* 0x000fca0000011609 */
[----:B------:R-:W0:Y:S01]  /*54e0*/  LDC R22, c[0x0][0x600] ;  /* 0x00018000ff167b82 */ /* 0x000e220000000800 */
[-CC-:B-1----:R-:W-:Y:S02]  /*54f0*/  SHF.R.U64 R16, R18, R26.reuse, R9.reuse ;  /* 0x0000001a12107219 */ /* 0x182fe40000001209 */
[----:B------:R-:W-:-:S05]  /*5500*/  SHF.R.U32.HI R9, RZ, R26, R9 ;  /* 0x0000001aff097219 */ /* 0x000fca0000011609 */
[----:B------:R-:W1:Y:S01]  /*5510*/  LDC R27, c[0x0][0x648] ;  /* 0x00019200ff1b7b82 */ /* 0x000e620000000800 */
[-CC-:B--2---:R-:W-:Y:S02]  /*5520*/  SHF.R.U64 R20, R16, R28.reuse, R9.reuse ;  /* 0x0000001c10147219 */ /* 0x184fe40000001209 */
[-C--:B------:R-:W-:Y:S02]  /*5530*/  SHF.L.U32 R11, R11, R28.reuse, RZ ;  /* 0x0000001c0b0b7219 */ /* 0x080fe400000006ff */
[-C--:B------:R-:W-:Y:S01]  /*5540*/  SHF.R.U32.HI R9, RZ, R28.reuse, R9 ;  /* 0x0000001cff097219 */ /* 0x080fe20000011609 */
[----:B------:R-:W-:Y:S01]  /*5550*/  IMAD.MOV.U32 R8, RZ, RZ, R20 ;  /* 0x000000ffff087224 */ /* 0x000fe200078e0014 */
[----:B------:R-:W-:Y:S01]  /*5560*/  SHF.L.U32 R26, R13, R28, RZ ;  /* 0x0000001c0d1a7219 */ /* 0x000fe200000006ff */
[----:B------:R-:W2:Y:S01]  /*5570*/  LDC R29, c[0x0][0x638] ;  /* 0x00018e00ff1d7b82 */ /* 0x000ea20000000800 */
[----:B------:R-:W-:-:S07]  /*5580*/  LOP3.LUT R25, RZ, R11, RZ, 0x33, !PT ;  /* 0x0000000bff197212 */ /* 0x000fce00078e33ff */
[----:B------:R-:W0:Y:S01]  /*5590*/  LDC R32, c[0x0][0x610] ;  /* 0x00018400ff207b82 */ /* 0x000e220000000800 */
[----:B----4-:R-:W-:Y:S05]  /*55a0*/  @!P0 BRA `(.L_x_107) ;  /* 0x0000000000288947 */ /* 0x010fea0003800000 */
[----:B------:R-:W4:Y:S02]  /*55b0*/  LDC R13, c[0x0][0x64c] ;  /* 0x00019300ff0d7b82 */ /* 0x000f240000000800 */
[----:B----4-:R-:W-:-:S05]  /*55c0*/  IADD3 R13, P0, R20, R13, RZ ;  /* 0x0000000d140d7210 */ /* 0x010fca0007f1e0ff */
[----:B------:R-:W-:-:S04]  /*55d0*/  IMAD.X R17, RZ, RZ, R9, P0 ;  /* 0x000000ffff117224 */ /* 0x000fc800000e0609 */
[----:B------:R-:W-:-:S04]  /*55e0*/  IMAD.WIDE.U32 R8, R17, R30, RZ ;  /* 0x0000001e11087225 */ /* 0x000fc800078e00ff */
[----:B---3--:R-:W-:-:S04]  /*55f0*/  IMAD.WIDE.U32 R10, P0, R13, R31, R8 ;  /* 0x0000001f0d0a7225 */ /* 0x008fc80007800008 */
[----:B------:R-:W-:-:S04]  /*5600*/  IMAD.WIDE.U32 R8, R13, R30, RZ ;  /* 0x0000001e0d087225 */ /* 0x000fc800078e00ff */
[----:B------:R-:W-:Y:S01]  /*5610*/  IMAD.X R15, RZ, RZ, RZ, P0 ;  /* 0x000000ffff0f7224 */ /* 0x000fe200000e06ff */
[----:B------:R-:W-:Y:S01]  /*5620*/  IADD3 RZ, P0, R9, R10, RZ ;  /* 0x0000000a09ff7210 */ /* 0x000fe20007f1e0ff */
[----:B------:R-:W-:-:S04]  /*5630*/  IMAD.MOV.U32 R14, RZ, RZ, R11 ;  /* 0x000000ffff0e7224 */ /* 0x000fc800078e000b */
[----:B------:R-:W-:-:S08]  /*5640*/  IMAD.WIDE.U32.X R8, R17, R31, R14, P0 ;  /* 0x0000001f11087225 */ /* 0x000fd000000e040e */
.L_x_107:
[----:B-1----:R-:W-:Y:S01]  /*5650*/  SHF.R.U64 R8, R8, R27, R9 ;  /* 0x0000001b08087219 */ /* 0x002fe20000001209 */
[----:B0-----:R-:W-:Y:S01]  /*5660*/  VIADD R13, R22, 0xffffffff ;  /* 0xffffffff160d7836 */ /* 0x001fe20000000000 */
[----:B------:R-:W-:Y:S01]  /*5670*/  LOP3.LUT R11, R16, R25, RZ, 0xc0, !PT ;  /* 0x00000019100b7212 */ /* 0x000fe200078ec0ff */
[----:B------:R-:W-:Y:S02]  /*5680*/  IMAD.MOV R19, RZ, RZ, -R19 ;  /* 0x000000ffff137224 */ /* 0x000fe400078e0a13 */
[----:B------:R-:W-:Y:S02]  /*5690*/  IMAD.MOV R9, RZ, RZ, -R8 ;  /* 0x000000ffff097224 */ /* 0x000fe400078e0a08 */
[----:B------:R-:W-:Y:S01]  /*56a0*/  IMAD R26, R26, R8, R11 ;  /* 0x000000081a1a7224 */ /* 0x000fe200078e020b */
[----:B------:R-:W-:Y:S01]  /*56b0*/  LOP3.LUT R11, R18, R13, RZ, 0xc0, !PT ;  /* 0x0000000d120b7212 */ /* 0x000fe200078ec0ff */
[----:B---3--:R-:W-:Y:S02]  /*56c0*/  @P4 IMAD R23, R21, R19, R24 ;  /* 0x0000001315174224 */ /* 0x008fe400078e0218 */
[----:B--2---:R-:W-:-:S02]  /*56d0*/  IMAD R8, R9, R29, R20 ;  /* 0x0000001d09087224 */ /* 0x004fc400078e0214 */
[----:B------:R-:W-:Y:S02]  /*56e0*/  IMAD R26, R26, R32, R23 ;  /* 0x000000201a1a7224 */ /* 0x000fe400078e0217 */
[----:B------:R-:W-:Y:S02]  /*56f0*/  IMAD R9, R8, R22, R11 ;  /* 0x0000001608097224 */ /* 0x000fe400078e020b */
[----:B------:R-:W-:-:S03]  /*5700*/  IMAD.MOV.U32 R10, RZ, RZ, 0x1 ;  /* 0x00000001ff0a7424 */ /* 0x000fc600078e00ff */
[----:B------:R-:W-:Y:S02]  /*5710*/  SEL R15, R9, R26, !P4 ;  /* 0x0000001a090f7207 */ /* 0x000fe40006000000 */
[----:B------:R-:W-:Y:S02]  /*5720*/  PRMT R8, R10, 0x7610, R8 ;  /* 0x000076100a087816 */ /* 0x000fe40000000008 */
[----:B------:R-:W-:-:S07]  /*5730*/  SEL R26, R26, R9, !P4 ;  /* 0x000000091a1a7207 */ /* 0x000fce0006000000 */
.L_x_105:
[----:B------:R-:W-:Y:S01]  /*5740*/  LOP3.LUT P0, RZ, R8, 0xff, RZ, 0xc0, !PT ;  /* 0x000000ff08ff7812 */ /* 0x000fe2000780c0ff */
[----:B------:R-:W-:-:S12]  /*5750*/  IMAD.MOV.U32 R71, RZ, RZ, R26 ;  /* 0x000000ffff477224 */ /* 0x000fd800078e001a */
[----:B------:R-:W-:Y:S05]  /*5760*/  @P0 BRA `(.L_x_108) ;  /* 0xffffffb800d00947 */ /* 0x000fea000383ffff */
[----:B------:R-:W-:Y:S05]  /*5770*/  EXIT ;  /* 0x000000000000794d */ /* 0x000fea0003800000 */
.L_x_8:
[----:B0-----:R-:W-:Y:S01]  /*5780*/  ULDC.64 UR4, c[0x0][0x650] ;  /* 0x0001940000047ab9 */ /* 0x001fe20000000a00 */
        /* <DEDUP_REMOVED lines=25> */
.L_x_110:
[----:B------:R-:W0:Y:S01]  /*5920*/  LDC.64 R28, c[0x0][0x640] ;  /* 0x00019000ff1c7b82 */ /* 0x000e220000000a00 */
[-CC-:B------:R-:W-:Y:S01]  /*5930*/  SHF.R.U64 R21, R16, R6.reuse, R17.reuse ;  /* 0x0000000610157219 */ /* 0x180fe20000001211 */
[----:B------:R-:W-:Y:S01]  /*5940*/  IMAD.MOV.U32 R31, RZ, RZ, 0x1 ;  /* 0x00000001ff1f7424 */ /* 0x000fe200078e00ff */
[----:B------:R-:W-:Y:S02]  /*5950*/  SHF.R.U32.HI R3, RZ, R6, R17 ;  /* 0x00000006ff037219 */ /* 0x000fe40000011611 */
[----:B------:R-:W-:-:S03]  /*5960*/  IADD3 R15, P0, RZ, -R21, RZ ;  /* 0x80000015ff0f7210 */ /* 0x000fc60007f1e0ff */
[----:B------:R-:W1:Y:S02]  /*5970*/  LDC R14, c[0x0][0x618] ;  /* 0x00018600ff0e7b82 */ /* 0x000e640000000800 */
[----:B------:R-:W-:Y:S02]  /*5980*/  IMAD.X R3, RZ, RZ, ~R3, P0 ;  /* 0x000000ffff037224 */ /* 0x000fe400000e0e03 */
[----:B------:R-:W-:-:S04]  /*5990*/  IMAD.WIDE.U32 R12, R15, R22, R4 ;  /* 0x000000160f0c7225 */ /* 0x000fc800078e0004 */
[----:B------:R-:W2:Y:S01]  /*59a0*/  LDC R16, c[0x0][0x608] ;  /* 0x00018200ff107b82 */ /* 0x000ea20000000800 */
[----:B------:R-:W-:-:S04]  /*59b0*/  IMAD R6, R3, R22, RZ ;  /* 0x0000001603067224 */ /* 0x000fc800078e02ff */
[----:B------:R-:W-:-:S03]  /*59c0*/  IMAD R3, R15, R23, R6 ;  /* 0x000000170f037224 */ /* 0x000fc600078e0206 */
[----:B------:R-:W3:Y:S01]  /*59d0*/  LDC R26, c[0x0][0x658] ;  /* 0x00019600ff1a7b82 */ /* 0x000ee20000000800 */
[----:B------:R-:W-:Y:S01]  /*59e0*/  IMAD.IADD R3, R13, 0x1, R3 ;  /* 0x000000010d037824 */ /* 0x000fe200078e0203 */
[----:B0-----:R-:W-:Y:S01]  /*59f0*/  ISETP.NE.U32.AND P0, PT, R28, RZ, PT ;  /* 0x000000ff1c00720c */ /* 0x001fe20003f05070 */
[----:B------:R-:W-:-:S03]  /*5a00*/  IMAD.MOV.U32 R13, RZ, RZ, -0x1 ;  /* 0xffffffffff0d7424 */ /* 0x000fc600078e00ff */
        /* <DEDUP_REMOVED lines=25> */
.L_x_111:
[----:B-1----:R-:W-:Y:S01]  /*5ba0*/  SHF.R.U64 R6, R12, R25, R13 ;  /* 0x000000190c067219 */ /* 0x002fe2000000120d */
[----:B0-----:R-:W-:Y:S01]  /*5bb0*/  VIADD R13, R24, 0xffffffff ;  /* 0xffffffff180d7836 */ /* 0x001fe20000000000 */
[----:B------:R-:W-:Y:S01]  /*5bc0*/  SHF.L.U32 R9, R31, R26, RZ ;  /* 0x0000001a1f097219 */ /* 0x000fe200000006ff */
[----:B------:R-:W-:Y:S01]  /*5bd0*/  @P4 IMAD R10, R11, R20, R8 ;  /* 0x000000140b0a4224 */ /* 0x000fe200078e0208 */
[----:B------:R-:W-:Y:S01]  /*5be0*/  LOP3.LUT R3, R22, R33, RZ, 0xc0, !PT ;  /* 0x0000002116037212 */ /* 0x000fe200078ec0ff */
[----:B------:R-:W-:Y:S01]  /*5bf0*/  IMAD.MOV R12, RZ, RZ, -R6 ;  /* 0x000000ffff0c7224 */ /* 0x000fe200078e0a06 */
[----:B------:R-:W-:Y:S01]  /*5c00*/  LOP3.LUT R18, R18, R13, RZ, 0xc0, !PT ;  /* 0x0000000d12127212 */ /* 0x000fe200078ec0ff */
[----:B------:R-:W-:Y:S02]  /*5c10*/  IMAD.MOV.U32 R8, RZ, RZ, 0x1 ;  /* 0x00000001ff087424 */ /* 0x000fe400078e00ff */
[----:B------:R-:W-:Y:S02]  /*5c20*/  IMAD R9, R9, R6, R3 ;  /* 0x0000000609097224 */ /* 0x000fe400078e0203 */
[----:B--2---:R-:W-:-:S02]  /*5c30*/  IMAD R3, R12, R27, R23 ;  /* 0x0000001b0c037224 */ /* 0x004fc400078e0217 */
[----:B---3--:R-:W-:Y:S02]  /*5c40*/  IMAD R6, R9, R30, R10 ;  /* 0x0000001e09067224 */ /* 0x008fe400078e020a */
[----:B------:R-:W-:Y:S01]  /*5c50*/  IMAD R9, R3, R24, R18 ;  /* 0x0000001803097224 */ /* 0x000fe200078e0212 */
[----:B------:R-:W-:Y:S01]  /*5c60*/  PRMT R3, R8, 0x7610, R3 ;  /* 0x0000761008037816 */ /* 0x000fe20000000003 */
[----:B------:R-:W-:-:S03]  /*5c70*/  IMAD.MOV.U32 R16, RZ, RZ, R21 ;  /* 0x000000ffff107224 */ /* 0x000fc600078e0015 */
[----:B------:R-:W-:Y:S02]  /*5c80*/  SEL R12, R9, R6, !P4 ;  /* 0x00000006090c7207 */ /* 0x000fe40006000000 */
[----:B------:R-:W-:-:S07]  /*5c90*/  SEL R6, R6, R9, !P4 ;  /* 0x0000000906067207 */ /* 0x000fce0006000000 */
.L_x_109:
[----:B------:R-:W-:-:S08]  /*5ca0*/  NOP ;  /* 0x0000000000007918 */ /* 0x000fd00000000000 */
[----:B------:R-:W0:-:S00]  /*5cb0*/  USETMAXREG.DEALLOC.CTAPOOL 0x28 ;  /* 0x00000028000079c8 */ /* 0x000e0000080e0500 */
[----:B0-----:R-:W-:-:S13]  /*5cc0*/  ISETP.NE.AND P0, PT, R7, RZ, PT ;  /* 0x000000ff0700720c */ /* 0x001fda0003f05270 */
[----:B------:R-:W-:Y:S05]  /*5cd0*/  @P0 EXIT ;  /* 0x000000000000094d */ /* 0x000fea0003800000 */
[----:B------:R-:W-:Y:S01]  /*5ce0*/  LOP3.LUT P0, RZ, R3, 0xff, RZ, 0xc0, !PT ;  /* 0x000000ff03ff7812 */ /* 0x000fe2000780c0ff */
[----:B------:R-:W-:Y:S02]  /*5cf0*/  IMAD.MOV.U32 R11, RZ, RZ, 0x1 ;  /* 0x00000001ff0b7424 */ /* 0x000fe400078e00ff */
[----:B------:R-:W-:-:S10]  /*5d00*/  IMAD.MOV.U32 R15, RZ, RZ, RZ ;  /* 0x000000ffff0f7224 */ /* 0x000fd400078e00ff */
[----:B------:R-:W-:Y:S05]  /*5d10*/  @!P0 BRA `(.L_x_112) ;  /* 0x0000000c00888947 */ /* 0x000fea0003800000 */
[----:B------:R-:W0:Y:S01]  /*5d20*/  LDC R3, c[0x0][0x28c] ;  /* 0x0000a300ff037b82 */ /* 0x000e220000000800 */
[----:B------:R-:W-:Y:S01]  /*5d30*/  ULDC UR5, c[0x0][0x658] ;  /* 0x0001960000057ab9 */ /* 0x000fe20000000800 */
[----:B------:R-:W-:Y:S01]  /*5d40*/  UMOV UR11, 0xffffffff ;  /* 0xffffffff000b7882 */ /* 0x000fe20000000000 */
[----:B------:R-:W-:Y:S01]  /*5d50*/  UMOV UR17, 0x1 ;  /* 0x0000000100117882 */ /* 0x000fe20000000000 */
[----:B------:R-:W-:Y:S01]  /*5d60*/  USHF.L.U32 UR11, UR11, UR5, URZ ;  /* 0x000000050b0b7299 */ /* 0x000fe2000800063f */
[----:B------:R-:W-:Y:S01]  /*5d70*/  BSSY B0, `(.L_x_112) ;  /* 0x00000dc000007945 */ /* 0x000fe20003800000 */
[----:B------:R-:W-:Y:S01]  /*5d80*/  ULDC UR9, c[0x0][0xc] ;  /* 0x0000030000097ab9 */ /* 0x000fe20000000800 */
[----:B------:R-:W-:Y:S01]  /*5d90*/  ULDC UR16, c[0x0][0x10] ;  /* 0x0000040000107ab9 */ /* 0x000fe20000000800 */
[----:B------:R-:W1:Y:S01]  /*5da0*/  S2UR UR8, SR_CgaCtaId ;  /* 0x00000000000879c3 */ /* 0x000e620000008800 */
[----:B------:R-:W-:Y:S01]  /*5db0*/  ULOP3.LUT UR13, URZ, UR11, URZ, 0x33, !UPT ;  /* 0x0000000b3f0d7292 */ /* 0x000fe2000f8e333f */
[----:B------:R-:W-:Y:S01]  /*5dc0*/  IMAD.MOV.U32 R13, RZ, RZ, 0x1 ;  /* 0x00000001ff0d7424 */ /* 0x000fe200078e00ff */
[----:B------:R-:W-:Y:S01]  /*5dd0*/  LOP3.LUT R14, R2, 0x2, RZ, 0xfc, !PT ;  /* 0x00000002020e7812 */ /* 0x000fe200078efcff */
[----:B------:R-:W-:Y:S01]  /*5de0*/  IMAD.MOV.U32 R11, RZ, RZ, 0x1 ;  /* 0x00000001ff0b7424 */ /* 0x000fe200078e00ff */
[----:B------:R-:W-:Y:S01]  /*5df0*/  ULDC UR4, c[0x0][0x600] ;  /* 0x0001800000047ab9 */ /* 0x000fe20000000800 */
[----:B------:R-:W-:Y:S01]  /*5e00*/  IMAD.MOV.U32 R15, RZ, RZ, RZ ;  /* 0x000000ffff0f7224 */ /* 0x000fe200078e00ff */
[----:B------:R-:W-:Y:S01]  /*5e10*/  UMOV UR20, 0x1111 ;  /* 0x0000111100147882 */ /* 0x000fe20000000000 */
[----:B------:R-:W-:-:S02]  /*5e20*/  UIADD3 UR4, UR4, -0x1, URZ ;  /* 0xffffffff04047890 */ /* 0x000fc4000fffe03f */
[----:B------:R-:W-:Y:S01]  /*5e30*/  USHF.L.U32 UR5, UR17, UR5, URZ ;  /* 0x0000000511057299 */ /* 0x000fe2000800063f */
[----:B------:R-:W-:Y:S01]  /*5e40*/  ULDC.64 UR28, c[0x0][0x198] ;  /* 0x00006600001c7ab9 */ /* 0x000fe20000000a00 */
[----:B0-----:R-:W-:-:S05]  /*5e50*/  VIADD R3, R3, 0x7f ;  /* 0x0000007f03037836 */ /* 0x001fca0000000000 */
[----:B------:R-:W-:Y:S01]  /*5e60*/  SHF.R.S32.HI R8, RZ, 0x1f, R3 ;  /* 0x0000001fff087819 */ /* 0x000fe20000011403 */
[----:B-1----:R-:W-:-:S03]  /*5e70*/  USHF.R.U32.HI UR27, URZ, 0x2, UR8 ;  /* 0x000000023f1b7899 */ /* 0x002fc60008011608 */
[----:B------:R-:W-:Y:S01]  /*5e80*/  LEA.HI R8, R8, R3, RZ, 0x7 ;  /* 0x0000000308087211 */ /* 0x000fe200078f38ff */
[----:B------:R-:W-:Y:S02]  /*5e90*/  ULOP3.LUT UR10, UR8, 0x3, URZ, 0xc0, !UPT ;  /* 0x00000003080a7892 */ /* 0x000fe4000f8ec03f */
[----:B------:R-:W-:Y:S01]  /*5ea0*/  USHF.L.U32 UR6, UR8, 0x4, URZ ;  /* 0x0000000408067899 */ /* 0x000fe2000800063f */
[----:B------:R-:W-:Y:S01]  /*5eb0*/  SHF.R.S32.HI R10, RZ, 0x7, R8 ;  /* 0x00000007ff0a7819 */ /* 0x000fe20000011408 */
[----:B------:R-:W-:Y:S02]  /*5ec0*/  USHF.L.U32 UR7, UR8, 0xb, URZ ;  /* 0x0000000b08077899 */ /* 0x000fe4000800063f */
[----:B------:R-:W-:Y:S02]  /*5ed0*/  ULOP3.LUT UR8, UR8, 0xfffffffc, URZ, 0xc0, !UPT ;  /* 0xfffffffc08087892 */ /* 0x000fe4000f8ec03f */
[----:B------:R-:W-:Y:S01]  /*5ee0*/  UISETP.GT.U32.AND UP0, UPT, UR10, 0xffff, UPT ;  /* 0x0000ffff0a00788c */ /* 0x000fe2000bf04070 */
[----:B------:R-:W-:Y:S01]  /*5ef0*/  VIADD R3, R10, 0x1 ;  /* 0x000000010a037836 */ /* 0x000fe20000000000 */
[----:B------:R-:W-:-:S02]  /*5f00*/  ULOP3.LUT UR12, UR8, 0x1, URZ, 0xfc, !UPT ;  /* 0x00000001080c7892 */ /* 0x000fc4000f8efc3f */
[----:B------:R-:W-:Y:S02]  /*5f10*/  ULOP3.LUT UR14, UR8, 0x2, URZ, 0xfc, !UPT ;  /* 0x00000002080e7892 */ /* 0x000fe4000f8efc3f */
[----:B------:R-:W-:Y:S02]  /*5f20*/  USHF.L.U32 UR11, UR17, UR8, URZ ;  /* 0x00000008110b7299 */ /* 0x000fe4000800063f */
[----:B------:R-:W-:Y:S02]  /*5f30*/  ULOP3.LUT UR15, UR8, 0x3, URZ, 0xfc, !UPT ;  /* 0x00000003080f7892 */ /* 0x000fe4000f8efc3f */
[----:B------:R-:W-:Y:S02]  /*5f40*/  UIMAD.WIDE.U32 UR8, UR9, UR16, URZ ;  /* 0x00000010090872a5 */ /* 0x000fe4000f8e003f */
[----:B------:R-:W-:Y:S02]  /*5f50*/  USHF.L.U32 UR12, UR17, UR12, URZ ;  /* 0x0000000c110c7299 */ /* 0x000fe4000800063f */
[----:B------:R-:W-:-:S02]  /*5f60*/  USHF.L.U32 UR14, UR17, UR14, URZ ;  /* 0x0000000e110e7299 */ /* 0x000fc4000800063f */
[----:B------:R-:W-:Y:S01]  /*5f70*/  USEL UR10, UR10, 0xffff, !UP0 ;  /* 0x0000ffff0a0a7887 */ /* 0x000fe2000c000000 */
[----:B------:R-:W-:Y:S01]  /*5f80*/  ULDC UR16, c[0x0][0x14] ;  /* 0x0000050000107ab9 */ /* 0x000fe20000000800 */
[----:B------:R-:W-:Y:S02]  /*5f90*/  USHF.L.U32 UR15, UR17, UR15, URZ ;  /* 0x0000000f110f7299 */ /* 0x000fe4000800063f */
[----:B------:R-:W-:Y:S02]  /*5fa0*/  UIMAD.WIDE.U32 UR22, UR8, UR16, URZ ;  /* 0x00000010081672a5 */ /* 0x000fe4000f8e003f */
[----:B------:R-:W-:Y:S02]  /*5fb0*/  UIMAD UR8, UR9, UR16, URZ ;  /* 0x00000010090872a4 */ /* 0x000fe4000f8e023f */
[----:B------:R-:W-:Y:S02]  /*5fc0*/  ULOP3.LUT UR11, UR14, UR11, UR12, 0xfe, !UPT ;  /* 0x0000000b0e0b7292 */ /* 0x000fe4000f8efe0c */
[----:B------:R-:W-:-:S02]  /*5fd0*/  ULOP3.LUT UR10, UR10, 0xffff, URZ, 0xc0, !UPT ;  /* 0x0000ffff0a0a7892 */ /* 0x000fc4000f8ec03f */
[----:B------:R-:W-:Y:S02]  /*5fe0*/  ULOP3.LUT UR6, UR6, 0x30, URZ, 0xc0, !UPT ;  /* 0x0000003006067892 */ /* 0x000fe4000f8ec03f */
[----:B------:R-:W-:Y:S02]  /*5ff0*/  ULOP3.LUT UR7, UR7, 0x1800, URZ, 0xc0, !UPT ;  /* 0x0000180007077892 */ /* 0x000fe4000f8ec03f */
[----:B------:R-:W-:Y:S02]  /*6000*/  UIADD3 UR14, UR23, UR8, URZ ;  /* 0x00000008170e7290 */ /* 0x000fe4000fffe03f */
[----:B------:R-:W-:Y:S02]  /*6010*/  ULOP3.LUT UR15, UR11, UR15, URZ, 0xfc, !UPT ;  /* 0x0000000f0b0f7292 */ /* 0x000fe4000f8efc3f */
[----:B------:R-:W-:-:S12]  /*6020*/  USHF.L.U32 UR20, UR20, UR10, URZ ;  /* 0x0000000a14147299 */ /* 0x000fd8000800063f */
.L_x_123:
[----:B------:R-:W-:-:S03]  /*6030*/  UMOV UR8, 0xffffffff ;  /* 0xffffffff00087882 */ /* 0x000fc60000000000 */
[----:B------:R-:W-:Y:S05]  /*6040*/  BRA.DIV UR8, `(.L_x_113) ;  /* 0x0000001208607947 */ /* 0x000fea000b800000 */
[----:B------:R-:W-:-:S13]  /*6050*/  ELECT P0, URZ, PT ;  /* 0x00000000003f782f */ /* 0x000fda0003800000 */
.L_x_139:
[----:B------:R-:W0:Y:S01]  /*6060*/  LDC R7, c[0x0][0x28c] ;  /* 0x0000a300ff077b82 */ /* 0x000e220000000800 */
[----:B------:R-:W-:Y:S01]  /*6070*/  BSSY B1, `(.L_x_114) ;  /* 0x000003b000017945 */ /* 0x000fe20003800000 */
[----:B0-----:R-:W-:-:S13]  /*6080*/  ISETP.LT.OR P0, PT, R7, 0x1, !P0 ;  /* 0x000000010700780c */ /* 0x001fda0004701670 */
[----:B------:R-:W-:Y:S05]  /*6090*/  @P0 BRA `(.L_x_115) ;  /* 0x0000000000e00947 */ /* 0x000fea0003800000 */
[----:B------:R-:W-:Y:S01]  /*60a0*/  LEA R9, R6, UR27, 0x2 ;  /* 0x0000001b06097c11 */ /* 0x000fe2000f8e10ff */
[----:B------:R-:W-:Y:S01]  /*60b0*/  IMAD.MOV.U32 R21, RZ, RZ, RZ ;  /* 0x000000ffff157224 */ /* 0x000fe200078e00ff */
[----:B------:R-:W-:Y:S01]  /*60c0*/  LEA R17, R12, UR6, 0x6 ;  /* 0x000000060c117c11 */ /* 0x000fe2000f8e30ff */
[----:B------:R-:W-:Y:S02]  /*60d0*/  IMAD.MOV.U32 R6, RZ, RZ, R3 ;  /* 0x000000ffff067224 */ /* 0x000fe400078e0003 */
[----:B------:R-:W-:Y:S02]  /*60e0*/  IMAD.MOV.U32 R7, RZ, RZ, R11 ;  /* 0x000000ffff077224 */ /* 0x000fe400078e000b */
[----:B------:R-:W-:Y:S02]  /*60f0*/  IMAD.MOV.U32 R8, RZ, RZ, R15 ;  /* 0x000000ffff087224 */ /* 0x000fe400078e000f */
[----:B------:R-:W-:-:S07]  /*6100*/  IMAD.SHL.U32 R18, R9, 0x20, RZ ;  /* 0x0000002009127824 */ /* 0x000fce00078e00ff */
.L_x_118:
[----:B------:R-:W0:Y:S01]  /*6110*/  S2R R12, SR_CgaCtaId ;  /* 0x00000000000c7919 */ /* 0x000e220000008800 */
[----:B------:R-:W-:Y:S02]  /*6120*/  MOV R9, 0x400 ;  /* 0x0000040000097802 */ /* 0x000fe40000000f00 */
[----:B------:R-:W-:Y:S02]  /*6130*/  LOP3.LUT P1, RZ, R0, 0x7f, RZ, 0xc0, !PT ;  /* 0x0000007f00ff7812 */ /* 0x000fe4000782c0ff */
[----:B0-----:R-:W-:Y:S02]  /*6140*/  LEA R19, R12, R9, 0x18 ;  /* 0x000000090c137211 */ /* 0x001fe400078ec0ff */
[----:B------:R-:W-:-:S09]  /*6150*/  SHF.L.U32 R9, R7, 0x1f, RZ ;  /* 0x0000001f07097819 */ /* 0x000fd200000006ff */
[----:B------:R-:W0:Y:S01]  /*6160*/  @!P1 LDC R12, c[0x0][0x500] ;  /* 0x00014000ff0c9b82 */ /* 0x000e220000000800 */
[----:B------:R-:W-:-:S04]  /*6170*/  IMAD R20, R8, 0x8, R19 ;  /* 0x0000000808147824 */ /* 0x000fc800078e0213 */
[----:B------:R-:W1:Y:S02]  /*6180*/  SYNCS.PHASECHK.TRANS64.TRYWAIT P0, [R20+URZ+0x48], R9 ;  /* 0x00004809140075a7 */ /* 0x000e64000800017f */
[----:B-1----:R-:W-:Y:S05]  /*6190*/  @!P0 BRA `(.L_x_116) ;  /* 0x00000010002c8947 */ /* 0x002fea0003800000 */
.L_x_140:
[----:B-1----:R-:W-:Y:S01]  /*61a0*/  PRMT R9, R14, 0x9910, RZ ;  /* 0x000099100e097816 */ /* 0x002fe200000000ff */
[----:B0-----:R0:W-:Y:S03]  /*61b0*/  @!P1 SYNCS.ARRIVE.TRANS64 RZ, [R20+URZ], R12 ;  /* 0x0000000c14ff99a7 */ /* 0x0011e6000800003f */
[----:B------:R-:W-:-:S13]  /*61c0*/  ISETP.NE.AND P0, PT, R9, 0x2, PT ;  /* 0x000000020900780c */ /* 0x000fda0003f05270 */
[----:B0-----:R-:W-:Y:S05]  /*61d0*/  @P0 BRA `(.L_x_117) ;  /* 0x0000000000040947 */ /* 0x001fea0003800000 */
[----:B------:R-:W-:Y:S01]  /*61e0*/  BPT.TRAP 0x1 ;  /* 0x000000040000795c */ /* 0x000fe20000300000 */
.L_x_117:
[----:B------:R-:W-:Y:S01]  /*61f0*/  LEA R9, R8, UR27, 0x2 ;  /* 0x0000001b08097c11 */ /* 0x000fe2000f8e10ff */
[----:B------:R-:W-:Y:S01]  /*6200*/  VIADD R6, R6, 0xffffffff ;  /* 0xffffffff06067836 */ /* 0x000fe20000000000 */
[----:B------:R-:W-:Y:S01]  /*6210*/  R2UR UR11, R8 ;  /* 0x00000000080b72ca */ /* 0x000fe200000e0000 */
[----:B------:R-:W-:Y:S01]  /*6220*/  UIADD3 UR16, UP0, UR28, 0xf0, URZ ;  /* 0x000000f01c107890 */ /* 0x000fe2000ff1e03f */
[----:B------:R-:W-:Y:S01]  /*6230*/  R2UR UR24, R19 ;  /* 0x00000000131872ca */ /* 0x000fe200000e0000 */
[----:B------:R-:W-:Y:S01]  /*6240*/  IMAD.U32 R9, R9, 0x1000, R19 ;  /* 0x0000100009097824 */ /* 0x000fe200078e0013 */
[----:B------:R-:W-:Y:S01]  /*6250*/  R2UR UR25, R18 ;  /* 0x00000000121972ca */ /* 0x000fe200000e0000 */
[----:B------:R-:W-:Y:S01]  /*6260*/  UIADD3 UR32, UP1, UR28, 0x1f0, URZ ;  /* 0x000001f01c207890 */ /* 0x000fe2000ff3e03f */
[----:B------:R-:W-:Y:S01]  /*6270*/  R2UR UR9, R20 ;  /* 0x00000000140972ca */ /* 0x000fe200000e0000 */
[----:B------:R-:W-:Y:S01]  /*6280*/  UIADD3.X UR17, URZ, UR29, URZ, UP0, !UPT ;  /* 0x0000001d3f117290 */ /* 0x000fe200087fe43f */
[----:B------:R-:W-:Y:S01]  /*6290*/  R2UR UR8, R9 ;  /* 0x00000000090872ca */ /* 0x000fe200000e0000 */
[----:B------:R-:W-:Y:S01]  /*62a0*/  UPRMT UR21, URZ, 0x5410, UR20 ;  /* 0x000054103f157896 */ /* 0x000fe20008000014 */
[----:B------:R-:W-:Y:S01]  /*62b0*/  R2UR UR10, R21 ;  /* 0x00000000150a72ca */ /* 0x000fe200000e0000 */
[----:B------:R-:W-:Y:S01]  /*62c0*/  VIADD R8, R8, 0x1 ;  /* 0x0000000108087836 */ /* 0x000fe20000000000 */
[----:B------:R-:W-:Y:S01]  /*62d0*/  R2UR UR12, R16 ;  /* 0x00000000100c72ca */ /* 0x000fe200000e0000 */
[----:B------:R-:W-:Y:S01]  /*62e0*/  ULEA UR11, UR11, UR7, 0xd ;  /* 0x000000070b0b7291 */ /* 0x000fe2000f8e683f */
[----:B------:R-:W-:Y:S01]  /*62f0*/  R2UR UR26, R17 ;  /* 0x00000000111a72ca */ /* 0x000fe200000e0000 */
[----:B------:R-:W-:Y:S01]  /*6300*/  UPRMT UR30, URZ, 0x5410, UR15 ;  /* 0x000054103f1e7896 */ /* 0x000fe2000800000f */
[----:B------:R-:W-:Y:S01]  /*6310*/  ISETP.GT.AND P1, PT, R6, 0x1, PT ;  /* 0x000000010600780c */ /* 0x000fe20003f24270 */
[----:B------:R-:W-:Y:S01]  /*6320*/  UIADD3 UR24, UR24, 0x24180, UR11 ;  /* 0x0002418018187890 */ /* 0x000fe2000fffe00b */
[----:B------:R-:W-:Y:S01]  /*6330*/  ISETP.NE.AND P0, PT, R8, 0x9, PT ;  /* 0x000000090800780c */ /* 0x000fe20003f05270 */
[----:B------:R-:W-:Y:S01]  /*6340*/  UIADD3.X UR33, URZ, UR29, URZ, UP1, !UPT ;  /* 0x0000001d3f217290 */ /* 0x000fe20008ffe43f */
[----:B------:R-:W-:Y:S01]  /*6350*/  VIADD R21, R21, 0x80 ;  /* 0x0000008015157836 */ /* 0x000fe20000000000 */
[----:B------:R-:W-:Y:S01]  /*6360*/  UIADD3 UR8, UR8, 0x180, URZ ;  /* 0x0000018008087890 */ /* 0x000fe2000fffe03f */
[----:B------:R-:W-:Y:S01]  /*6370*/  SEL R12, RZ, 0x1, P0 ;  /* 0x00000001ff0c7807 */ /* 0x000fe20000000000 */
[----:B------:R-:W-:Y:S01]  /*6380*/  UMOV UR18, 0x0 ;  /* 0x0000000000127882 */ /* 0x000fe20000000000 */
[----:B------:R-:W-:Y:S01]  /*6390*/  UMOV UR19, 0x10000000 ;  /* 0x1000000000137882 */ /* 0x000fe20000000000 */
[----:B------:R-:W-:Y:S01]  /*63a0*/  UMOV UR11, UR25 ;  /* 0x00000019000b7c82 */ /* 0x000fe20008000000 */
[----:B------:R-:W-:-:S02]  /*63b0*/  LOP3.LUT R7, R7, R12, RZ, 0x3c, !PT ;  /* 0x0000000c07077212 */ /* 0x000fc400078e3cff */
[----:B------:R-:W-:Y:S02]  /*63c0*/  SEL R8, R8, RZ, P0 ;  /* 0x000000ff08087207 */ /* 0x000fe40000000000 */
[----:B------:R0:W-:Y:S02]  /*63d0*/  UTMALDG.3D.MULTICAST [UR8], [UR16], UR21, desc[UR18] ;  /* 0x00001208100073b4 */ /* 0x0001e40008011815 */
[----:B0-----:R-:W-:Y:S01]  /*63e0*/  UMOV UR8, UR24 ;  /* 0x0000001800087c82 */ /* 0x001fe20008000000 */
[----:B------:R-:W-:Y:S02]  /*63f0*/  UMOV UR11, UR26 ;  /* 0x0000001a000b7c82 */ /* 0x000fe40008000000 */
[----:B------:R0:W-:Y:S02]  /*6400*/  UTMALDG.3D.MULTICAST [UR8], [UR32], UR30, desc[UR18] ;  /* 0x00001208200073b4 */ /* 0x0001e4000801181e */
[----:B0-----:R-:W-:Y:S05]  /*6410*/  @P1 BRA `(.L_x_118) ;  /* 0xfffffffc003c1947 */ /* 0x001fea000383ffff */
.L_x_115:
[----:B------:R-:W-:Y:S05]  /*6420*/  BSYNC B1 ;  /* 0x0000000000017941 */ /* 0x000fea0003800000 */
.L_x_114:
[----:B------:R-:W-:Y:S01]  /*6430*/  LOP3.LUT P1, RZ, R13, 0xff, RZ, 0xc0, !PT ;  /* 0x000000ff0dff7812 */ /* 0x000fe2000782c0ff */
[C---:B------:R-:W-:Y:S01]  /*6440*/  IMAD.IADD R15, R10.reuse, 0x1, R15 ;  /* 0x000000010a0f7824 */ /* 0x040fe200078e020f */
[----:B------:R-:W-:Y:S01]  /*6450*/  ULDC.64 UR8, c[0x0][0x650] ;  /* 0x0001940000087ab9 */ /* 0x000fe20000000a00 */
[C---:B------:R-:W-:Y:S01]  /*6460*/  ISETP.GE.U32.AND P2, PT, R10.reuse, 0x9, PT ;  /* 0x000000090a00780c */ /* 0x040fe20003f46070 */
[----:B------:R-:W-:Y:S01]  /*6470*/  BSSY B1, `(.L_x_119) ;  /* 0x0000069000017945 */ /* 0x000fe20003800000 */
[----:B------:R-:W-:Y:S01]  /*6480*/  IMAD.MOV.U32 R12, RZ, RZ, -0x1 ;  /* 0xffffffffff0c7424 */ /* 0x000fe200078e00ff */
[----:B------:R-:W-:Y:S01]  /*6490*/  ISETP.GT.U32.AND P0, PT, R15, 0x8, PT ;  /* 0x000000080f00780c */ /* 0x000fe20003f04070 */
[----:B------:R-:W-:Y:S01]  /*64a0*/  IMAD.MOV.U32 R16, RZ, RZ, -0x1 ;  /* 0xffffffffff107424 */ /* 0x000fe200078e00ff */
[----:B------:R-:W-:Y:S02]  /*64b0*/  PRMT R13, RZ, 0x7610, R13 ;  /* 0x00007610ff0d7816 */ /* 0x000fe4000000000d */
[----:B------:R-:W-:-:S03]  /*64c0*/  ISETP.LT.U32.AND P0, PT, R10, 0x9, P0 ;  /* 0x000000090a00780c */ /* 0x000fc60000701070 */
[----:B------:R-:W0:Y:S01]  /*64d0*/  @P1 S2R R7, SR_CgaCtaId ;  /* 0x0000000000071919 */ /* 0x000e220000008800 */
[----:B------:R-:W-:-:S04]  /*64e0*/  @P1 MOV R6, 0x400 ;  /* 0x0000040000061802 */ /* 0x000fc80000000f00 */
[----:B0-----:R-:W-:Y:S01]  /*64f0*/  @P1 LEA R8, R7, R6, 0x18 ;  /* 0x0000000607081211 */ /* 0x001fe200078ec0ff */
[----:B------:R-:W-:Y:S01]  /*6500*/  IMAD.WIDE.U32 R6, R15, 0x38e38e39, RZ ;  /* 0x38e38e390f067825 */ /* 0x000fe200078e00ff */
[----:B------:R-:W-:Y:S02]  /*6510*/  SEL R6, RZ, 0x1, !P0 ;  /* 0x00000001ff067807 */ /* 0x000fe40004000000 */
[----:B------:R0:W-:Y:S01]  /*6520*/  @P1 SYNCS.ARRIVE.TRANS64.A1T0 RZ, [R8+URZ+0xa8], RZ ;  /* 0x0000a8ff08ff19a7 */ /* 0x0001e2000810003f */
[----:B------:R-:W-:Y:S02]  /*6530*/  IADD3 R4, P1, R4, UR22, RZ ;  /* 0x0000001604047c10 */ /* 0x000fe4000ff3e0ff */
[----:B------:R-:W-:Y:S01]  /*6540*/  LOP3.LUT R11, R11, R6, RZ, 0x3c, !PT ;  /* 0x000000060b0b7212 */ /* 0x000fe200078e3cff */
[----:B------:R-:W-:Y:S01]  /*6550*/  IMAD.MOV.U32 R6, RZ, RZ, -0x1 ;  /* 0xffffffffff067424 */ /* 0x000fe200078e00ff */
[----:B------:R-:W-:Y:S02]  /*6560*/  IADD3.X R5, R5, UR14, RZ, P1, !PT ;  /* 0x0000000e05057c10 */ /* 0x000fe40008ffe4ff */
[----:B------:R-:W-:-:S02]  /*6570*/  ISETP.GE.U32.AND P0, PT, R4, UR8, PT ;  /* 0x0000000804007c0c */ /* 0x000fc4000bf06070 */
[----:B0-----:R-:W-:Y:S02]  /*6580*/  SHF.R.U32.HI R8, RZ, 0x1, R7 ;  /* 0x00000001ff087819 */ /* 0x001fe40000011607 */
[----:B------:R-:W-:Y:S02]  /*6590*/  ISETP.GE.U32.AND.EX P0, PT, R5, UR9, PT, P0 ;  /* 0x0000000905007c0c */ /* 0x000fe4000bf06100 */
[----:B------:R-:W-:Y:S01]  /*65a0*/  @P2 LOP3.LUT R11, R11, 0x1, R8, 0x78, !PT ;  /* 0x000000010b0b2812 */ /* 0x000fe200078e7808 */
[----:B------:R-:W-:Y:S01]  /*65b0*/  IMAD R15, R8, -0x9, R15 ;  /* 0xfffffff7080f7824 */ /* 0x000fe200078e020f */
[----:B------:R-:W-:-:S09]  /*65c0*/  PRMT R7, RZ, 0x7610, R7 ;  /* 0x00007610ff077816 */ /* 0x000fd20000000007 */
[----:B------:R-:W-:Y:S05]  /*65d0*/  @P0 BRA `(.L_x_120) ;  /* 0x0000000400480947 */ /* 0x000fea0003800000 */
[----:B------:R-:W0:Y:S01]  /*65e0*/  S2R R17, SR_CTAID.X ;  /* 0x0000000000117919 */ /* 0x000e220000002500 */
[----:B------:R-:W-:Y:S01]  /*65f0*/  ULDC.64 UR8, c[0x0][0x628] ;  /* 0x00018a0000087ab9 */ /* 0x000fe20000000a00 */
[----:B------:R-:W1:Y:S01]  /*6600*/  LDC R18, c[0x0][0x144] ;  /* 0x00005100ff127b82 */ /* 0x000e620000000800 */
[----:B------:R-:W-:Y:S01]  /*6610*/  ISETP.NE.U32.AND P0, PT, RZ, UR8, PT ;  /* 0x00000008ff007c0c */ /* 0x000fe2000bf05070 */
[----:B------:R-:W2:Y:S01]  /*6620*/  S2R R12, SR_CTAID.Y ;  /* 0x00000000000c7919 */ /* 0x000ea20000002600 */
[----:B------:R-:W-:Y:S01]  /*6630*/  ULDC UR10, c[0x0][0x150] ;  /* 0x00005400000a7ab9 */ /* 0x000fe20000000800 */
[----:B------:R-:W-:Y:S01]  /*6640*/  ULDC UR11, c[0x0][0x630] ;  /* 0x00018c00000b7ab9 */ /* 0x000fe20000000800 */
[----:B------:R-:W-:Y:S01]  /*6650*/  ISETP.NE.AND.EX P0, PT, RZ, UR9, PT, P0 ;  /* 0x00000009ff007c0c */ /* 0x000fe2000bf05300 */
[----:B------:R-:W-:Y:S01]  /*6660*/  IMAD.MOV.U32 R6, RZ, RZ, R4 ;  /* 0x000000ffff067224 */ /* 0x000fe200078e0004 */
[----:B0-----:R-:W-:-:S05]  /*6670*/  I2FP.F32.U32 R7, R17 ;  /* 0x0000001100077245 */ /* 0x001fca0000201000 */
[----:B------:R-:W-:Y:S01]  /*6680*/  FMUL R20, R7, UR10 ;  /* 0x0000000a07147c20 */ /* 0x000fe20008400000 */
[----:B------:R-:W-:-:S05]  /*6690*/  IMAD.MOV.U32 R7, RZ, RZ, R5 ;  /* 0x000000ffff077224 */ /* 0x000fca00078e0005 */
[----:B--2---:R-:W-:Y:S05]  /*66a0*/  @!P0 BRA `(.L_x_121) ;  /* 0x0000000000288947 */ /* 0x004fea0003800000 */
[----:B------:R-:W-:Y:S02]  /*66b0*/  ULDC UR10, c[0x0][0x634] ;  /* 0x00018d00000a7ab9 */ /* 0x000fe40000000800 */
[----:B------:R-:W-:-:S05]  /*66c0*/  IADD3 R7, P0, R4, UR10, RZ ;  /* 0x0000000a04077c10 */ /* 0x000fca000ff1e0ff */
[----:B------:R-:W-:-:S04]  /*66d0*/  IMAD.X R19, RZ, RZ, R5, P0 ;  /* 0x000000ffff137224 */ /* 0x000fc800000e0605 */
[----:B------:R-:W-:-:S04]  /*66e0*/  IMAD.WIDE.U32 R8, R19, UR8, RZ ;  /* 0x0000000813087c25 */ /* 0x000fc8000f8e00ff */
[----:B------:R-:W-:-:S04]  /*66f0*/  IMAD.WIDE.U32 R8, P0, R7, UR9, R8 ;  /* 0x0000000907087c25 */ /* 0x000fc8000f800008 */
[----:B------:R-:W-:-:S04]  /*6700*/  IMAD.WIDE.U32 R6, R7, UR8, RZ ;  /* 0x0000000807067c25 */ /* 0x000fc8000f8e00ff */
[----:B------:R-:W-:Y:S01]  /*6710*/  IMAD.MOV.U32 R6, RZ, RZ, R9 ;  /* 0x000000ffff067224 */ /* 0x000fe200078e0009 */
[----:B------:R-:W-:Y:S01]  /*6720*/  IADD3 RZ, P1, R7, R8, RZ ;  /* 0x0000000807ff7210 */ /* 0x000fe20007f3e0ff */
[----:B------:R-:W-:-:S04]  /*6730*/  IMAD.X R7, RZ, RZ, RZ, P0 ;  /* 0x000000ffff077224 */ /* 0x000fc800000e06ff */
[----:B------:R-:W-:-:S08]  /*6740*/  IMAD.WIDE.U32.X R6, R19, UR9, R6, P1 ;  /* 0x0000000913067c25 */ /* 0x000fd000088e0406 */
.L_x_121:
[--C-:B------:R-:W-:Y:S01]  /*6750*/  SHF.R.U64 R16, R6, UR11, R7.reuse ;  /* 0x0000000b06107c19 */ /* 0x100fe20008001207 */
[----:B------:R-:W0:Y:S01]  /*6760*/  F2I.U32.TRUNC.NTZ R20, R20 ;  /* 0x0000001400147305 */ /* 0x000e22000020f000 */
[----:B------:R-:W-:Y:S01]  /*6770*/  SHF.R.U32.HI R6, RZ, UR11, R7 ;  /* 0x0000000bff067c19 */ /* 0x000fe20008011607 */
[----:B------:R-:W-:Y:S01]  /*6780*/  ULDC.64 UR8, c[0x0][0x620] ;  /* 0x0001880000087ab9 */ /* 0x000fe20000000a00 */
[----:B------:R-:W-:Y:S01]  /*6790*/  IADD3 R9, P0, RZ, -R16, RZ ;  /* 0x80000010ff097210 */ /* 0x000fe20007f1e0ff */
[----:B------:R-:W-:Y:S01]  /*67a0*/  ULDC.64 UR10, c[0x0][0x640] ;  /* 0x00019000000a7ab9 */ /* 0x000fe20000000a00 */
[----:B------:R-:W2:Y:S03]  /*67b0*/  LDC R21, c[0x0][0x148] ;  /* 0x00005200ff157b82 */ /* 0x000ea60000000800 */
[----:B------:R-:W-:Y:S01]  /*67c0*/  IMAD.X R6, RZ, RZ, ~R6, P0 ;  /* 0x000000ffff067224 */ /* 0x000fe200000e0e06 */
[----:B------:R-:W-:-:S03]  /*67d0*/  ISETP.NE.U32.AND P0, PT, RZ, UR10, PT ;  /* 0x0000000aff007c0c */ /* 0x000fc6000bf05070 */
[----:B------:R-:W-:Y:S01]  /*67e0*/  IMAD R8, R6, UR8, RZ ;  /* 0x0000000806087c24 */ /* 0x000fe2000f8e02ff */
[----:B------:R-:W-:Y:S01]  /*67f0*/  ISETP.NE.AND.EX P0, PT, RZ, UR11, PT, P0 ;  /* 0x0000000bff007c0c */ /* 0x000fe2000bf05300 */
[----:B------:R-:W-:Y:S01]  /*6800*/  IMAD.WIDE.U32 R6, R9, UR8, R4 ;  /* 0x0000000809067c25 */ /* 0x000fe2000f8e0004 */
[----:B------:R-:W-:-:S03]  /*6810*/  ULDC UR8, c[0x0][0x618] ;  /* 0x0001860000087ab9 */ /* 0x000fc60000000800 */
[----:B------:R-:W-:Y:S01]  /*6820*/  IMAD R9, R9, UR9, R8 ;  /* 0x0000000909097c24 */ /* 0x000fe2000f8e0208 */
[----:B------:R-:W-:Y:S01]  /*6830*/  ULDC UR9, c[0x0][0x154] ;  /* 0x0000550000097ab9 */ /* 0x000fe20000000800 */
[----:B0-----:R-:W-:Y:S02]  /*6840*/  IMAD.MOV R8, RZ, RZ, -R20 ;  /* 0x000000ffff087224 */ /* 0x001fe400078e0a14 */
[----:B------:R-:W-:Y:S02]  /*6850*/  IMAD.IADD R7, R7, 0x1, R9 ;  /* 0x0000000107077824 */ /* 0x000fe400078e0209 */
[----:B-1----:R-:W-:Y:S01]  /*6860*/  IMAD R17, R18, R8, R17 ;  /* 0x0000000812117224 */ /* 0x002fe200078e0211 */
[----:B------:R-:W-:Y:S02]  /*6870*/  I2FP.F32.U32 R8, R12 ;  /* 0x0000000c00087245 */ /* 0x000fe40000201000 */
[--C-:B------:R-:W-:Y:S02]  /*6880*/  SHF.R.U64 R18, R6, UR8, R7.reuse ;  /* 0x0000000806127c19 */ /* 0x100fe40008001207 */
[----:B------:R-:W-:Y:S01]  /*6890*/  SHF.R.U32.HI R7, RZ, UR8, R7 ;  /* 0x00000008ff077c19 */ /* 0x000fe20008011607 */
[----:B------:R-:W-:Y:S01]  /*68a0*/  FMUL R8, R8, UR9 ;  /* 0x0000000908087c20 */ /* 0x000fe20008400000 */
[----:B------:R-:W-:-:S02]  /*68b0*/  ULDC UR8, c[0x0][0x608] ;  /* 0x0001820000087ab9 */ /* 0x000fc40000000800 */
[--C-:B------:R-:W-:Y:S01]  /*68c0*/  SHF.R.U64 R20, R18, UR8, R7.reuse ;  /* 0x0000000812147c19 */ /* 0x100fe20008001207 */
[----:B------:R0:W1:Y:S01]  /*68d0*/  F2I.U32.TRUNC.NTZ R22, R8 ;  /* 0x0000000800167305 */ /* 0x000062000020f000 */
[----:B------:R-:W-:Y:S01]  /*68e0*/  SHF.R.U32.HI R7, RZ, UR8, R7 ;  /* 0x00000008ff077c19 */ /* 0x000fe20008011607 */
[----:B------:R-:W-:-:S03]  /*68f0*/  ULDC UR8, c[0x0][0x658] ;  /* 0x0001960000087ab9 */ /* 0x000fc60000000800 */
[--C-:B------:R-:W-:Y:S02]  /*6900*/  SHF.R.U64 R19, R20, UR8, R7.reuse ;  /* 0x0000000814137c19 */ /* 0x100fe40008001207 */
[----:B------:R-:W-:-:S03]  /*6910*/  SHF.R.U32.HI R23, RZ, UR8, R7 ;  /* 0x00000008ff177c19 */ /* 0x000fc60008011607 */
[----:B------:R-:W-:Y:S02]  /*6920*/  IMAD.MOV.U32 R6, RZ, RZ, R19 ;  /* 0x000000ffff067224 */ /* 0x000fe400078e0013 */
[----:B------:R-:W-:Y:S01]  /*6930*/  IMAD.MOV.U32 R7, RZ, RZ, R23 ;  /* 0x000000ffff077224 */ /* 0x000fe200078e0017 */
[----:B0-----:R-:W-:Y:S06]  /*6940*/  @!P0 BRA `(.L_x_122) ;  /* 0x0000000000288947 */ /* 0x001fec0003800000 */
        /* <DEDUP_REMOVED lines=10> */
.L_x_122:
[----:B------:R-:W-:Y:S01]  /*69f0*/  ULDC UR8, c[0x0][0x648] ;  /* 0x0001920000087ab9 */ /* 0x000fe20000000800 */
[----:B-1----:R-:W-:Y:S01]  /*6a00*/  IMAD.MOV R22, RZ, RZ, -R22 ;  /* 0x000000ffff167224 */ /* 0x002fe200078e0a16 */
[----:B------:R-:W-:Y:S01]  /*6a10*/  SHF.R.U64 R7, R6, UR8, R7 ;  /* 0x0000000806077c19 */ /* 0x000fe20008001207 */
[----:B------:R-:W-:Y:S01]  /*6a20*/  ULDC UR8, c[0x0][0x638] ;  /* 0x00018e0000087ab9 */ /* 0x000fe20000000800 */
[----:B------:R-:W-:Y:S01]  /*6a30*/  LOP3.LUT R6, R20, UR13, RZ, 0xc0, !PT ;  /* 0x0000000d14067c12 */ /* 0x000fe2000f8ec0ff */
[----:B--2---:R-:W-:Y:S01]  /*6a40*/  @P4 IMAD R17, R21, R22, R12 ;  /* 0x0000001615114224 */ /* 0x004fe200078e020c */
[----:B------:R-:W-:Y:S01]  /*6a50*/  LOP3.LUT R18, R18, UR4, RZ, 0xc0, !PT ;  /* 0x0000000412127c12 */ /* 0x000fe2000f8ec0ff */
[----:B------:R-:W-:Y:S01]  /*6a60*/  IMAD.MOV R8, RZ, RZ, -R7 ;  /* 0x000000ffff087224 */ /* 0x000fe200078e0a07 */
[----:B------:R-:W-:Y:S01]  /*6a70*/  ULDC UR9, c[0x0][0x610] ;  /* 0x0001840000097ab9 */ /* 0x000fe20000000800 */
[----:B------:R-:W-:Y:S02]  /*6a80*/  IMAD R6, R7, UR5, R6 ;  /* 0x0000000507067c24 */ /* 0x000fe4000f8e0206 */
[----:B------:R-:W-:Y:S01]  /*6a90*/  IMAD R19, R8, UR8, R19 ;  /* 0x0000000808137c24 */ /* 0x000fe2000f8e0213 */
[----:B------:R-:W-:Y:S01]  /*6aa0*/  ULDC UR8, c[0x0][0x600] ;  /* 0x0001800000087ab9 */ /* 0x000fe20000000800 */
[----:B------:R-:W-:-:S02]  /*6ab0*/  IMAD R17, R6, UR9, R17 ;  /* 0x0000000906117c24 */ /* 0x000fc4000f8e0211 */
[----:B------:R-:W-:Y:S02]  /*6ac0*/  IMAD R6, R19, UR8, R18 ;  /* 0x0000000813067c24 */ /* 0x000fe4000f8e0212 */
[----:B------:R-:W-:-:S03]  /*6ad0*/  IMAD.MOV.U32 R7, RZ, RZ, 0x1 ;  /* 0x00000001ff077424 */ /* 0x000fc600078e00ff */
[----:B------:R-:W-:Y:S02]  /*6ae0*/  SEL R12, R6, R17, !P4 ;  /* 0x00000011060c7207 */ /* 0x000fe40006000000 */
[----:B------:R-:W-:-:S07]  /*6af0*/  SEL R6, R17, R6, !P4 ;  /* 0x0000000611067207 */ /* 0x000fce0006000000 */
.L_x_120:
[----:B------:R-:W-:Y:S05]  /*6b00*/  BSYNC B1 ;  /* 0x0000000000017941 */ /* 0x000fea0003800000 */
.L_x_119:
[----:B------:R-:W-:-:S13]  /*6b10*/  LOP3.LUT P0, RZ, R7, 0xff, RZ, 0xc0, !PT ;  /* 0x000000ff07ff7812 */ /* 0x000fda000780c0ff */
[----:B------:R-:W-:Y:S05]  /*6b20*/  @P0 BRA `(.L_x_123) ;  /* 0xfffffff400400947 */ /* 0x000fea000383ffff */
[----:B------:R-:W-:Y:S05]  /*6b30*/  BSYNC B0 ;  /* 0x0000000000007941 */ /* 0x000fea0003800000 */
.L_x_112:
[----:B------:R-:W-:-:S03]  /*6b40*/  UMOV UR8, 0xffffffff ;  /* 0xffffffff00087882 */ /* 0x000fc60000000000 */
[----:B------:R-:W-:Y:S05]  /*6b50*/  BRA.DIV UR8, `(.L_x_124) ;  /* 0x0000000608d07947 */ /* 0x000fea000b800000 */
[----:B------:R-:W-:-:S13]  /*6b60*/  ELECT P0, URZ, PT ;  /* 0x00000000003f782f */ /* 0x000fda0003800000 */
.L_x_143:
[----:B------:R-:W-:Y:S04]  /*6b70*/  BSSY B0, `(.L_x_125) ;  /* 0x0000058000007945 */ /* 0x000fe80003800000 */
[----:B------:R-:W-:Y:S05]  /*6b80*/  @!P0 BRA `(.L_x_126) ;  /* 0x0000000400588947 */ /* 0x000fea0003800000 */
[----:B------:R-:W-:-:S04]  /*6b90*/  LOP3.LUT R2, R2, 0x2, RZ, 0xfc, !PT ;  /* 0x0000000202027812 */ /* 0x000fc800078efcff */
[----:B------:R-:W-:-:S13]  /*6ba0*/  ISETP.NE.AND P0, PT, R2, 0x3, PT ;  /* 0x000000030200780c */ /* 0x000fda0003f05270 */
[----:B------:R-:W-:Y:S05]  /*6bb0*/  @!P0 BRA `(.L_x_127) ;  /* 0x0000000000048947 */ /* 0x000fea0003800000 */
[----:B------:R-:W-:Y:S01]  /*6bc0*/  BPT.TRAP 0x1 ;  /* 0x000000040000795c */ /* 0x000fe20000300000 */
.L_x_127:
[----:B------:R-:W0:Y:S01]  /*6bd0*/  S2R R3, SR_CgaCtaId ;  /* 0x0000000000037919 */ /* 0x000e220000008800 */
[----:B------:R-:W-:-:S04]  /*6be0*/  MOV R0, 0x400 ;  /* 0x0000040000007802 */ /* 0x000fc80000000f00 */
[----:B0-----:R-:W-:Y:S02]  /*6bf0*/  LEA R0, R3, R0, 0x18 ;  /* 0x0000000003007211 */ /* 0x001fe400078ec0ff */
[----:B------:R-:W-:-:S03]  /*6c00*/  SHF.L.U32 R3, R11, 0x1f, RZ ;  /* 0x0000001f0b037819 */ /* 0x000fc600000006ff */
[----:B------:R-:W-:-:S04]  /*6c10*/  VIADD R0, R0, 0x48 ;  /* 0x0000004800007836 */ /* 0x000fc80000000000 */
[C---:B------:R-:W-:Y:S02]  /*6c20*/  IMAD R6, R15.reuse, 0x8, R0 ;  /* 0x000000080f067824 */ /* 0x040fe400078e0200 */
[----:B------:R-:W-:Y:S02]  /*6c30*/  VIADD R15, R15, 0x1 ;  /* 0x000000010f0f7836 */ /* 0x000fe40000000000 */
[----:B------:R-:W0:Y:S03]  /*6c40*/  SYNCS.PHASECHK.TRANS64.TRYWAIT P0, [R6+URZ], R3 ;  /* 0x00000003060075a7 */ /* 0x000e26000800017f */
[----:B------:R-:W-:-:S04]  /*6c50*/  ISETP.NE.AND P1, PT, R15, 0x9, PT ;  /* 0x000000090f00780c */ /* 0x000fc80003f25270 */
[----:B------:R-:W-:Y:S02]  /*6c60*/  SEL R2, RZ, 0x1, P1 ;  /* 0x00000001ff027807 */ /* 0x000fe40000800000 */
[----:B------:R-:W-:Y:S02]  /*6c70*/  SEL R15, R15, RZ, P1 ;  /* 0x000000ff0f0f7207 */ /* 0x000fe40000800000 */
[----:B------:R-:W-:-:S03]  /*6c80*/  LOP3.LUT R8, R11, R2, RZ, 0x3c, !PT ;  /* 0x000000020b087212 */ /* 0x000fc600078e3cff */
[----:B------:R-:W-:Y:S01]  /*6c90*/  IMAD R7, R15, 0x8, R0 ;  /* 0x000000080f077824 */ /* 0x000fe200078e0200 */
[----:B------:R-:W-:Y:S01]  /*6ca0*/  SHF.L.U32 R4, R8, 0x1f, RZ ;  /* 0x0000001f08047819 */ /* 0x000fe200000006ff */
[----:B0-----:R-:W-:Y:S06]  /*6cb0*/  @!P0 BRA `(.L_x_128) ;  /* 0x0000000400988947 */ /* 0x001fec0003800000 */
.L_x_144:
[----:B------:R-:W1:Y:S01]  /*6cc0*/  SYNCS.PHASECHK.TRANS64.TRYWAIT P0, [R7+URZ], R4 ;  /* 0x00000004070075a7 */ /* 0x000e62000800017f */
[----:B------:R-:W-:-:S05]  /*6cd0*/  VIADD R2, R15, 0x1 ;  /* 0x000000010f027836 */ /* 0x000fca0000000000 */
[----:B------:R-:W-:-:S04]  /*6ce0*/  ISETP.NE.AND P1, PT, R2, 0x9, PT ;  /* 0x000000090200780c */ /* 0x000fc80003f25270 */
[----:B0-----:R-:W-:Y:S02]  /*6cf0*/  SEL R3, RZ, 0x1, P1 ;  /* 0x00000001ff037807 */ /* 0x001fe40000800000 */
[----:B------:R-:W-:Y:S02]  /*6d00*/  SEL R9, R2, RZ, P1 ;  /* 0x000000ff02097207 */ /* 0x000fe40000800000 */
[----:B------:R-:W-:-:S03]  /*6d10*/  LOP3.LUT R8, R8, R3, RZ, 0x3c, !PT ;  /* 0x0000000308087212 */ /* 0x000fc600078e3cff */
[----:B------:R-:W-:Y:S01]  /*6d20*/  IMAD R6, R9, 0x8, R0 ;  /* 0x0000000809067824 */ /* 0x000fe200078e0200 */
[----:B------:R-:W-:Y:S01]  /*6d30*/  SHF.L.U32 R5, R8, 0x1f, RZ ;  /* 0x0000001f08057819 */ /* 0x000fe200000006ff */
[----:B-1----:R-:W-:Y:S06]  /*6d40*/  @!P0 BRA `(.L_x_129) ;  /* 0x0000000400888947 */ /* 0x002fec0003800000 */
.L_x_145:
[----:B------:R-:W1:Y:S01]  /*6d50*/  SYNCS.PHASECHK.TRANS64.TRYWAIT P0, [R6+URZ], R5 ;  /* 0x00000005060075a7 */ /* 0x000e62000800017f */
[----:B------:R-:W-:-:S05]  /*6d60*/  VIADD R2, R9, 0x1 ;  /* 0x0000000109027836 */ /* 0x000fca0000000000 */
[----:B------:R-:W-:-:S04]  /*6d70*/  ISETP.NE.AND P1, PT, R2, 0x9, PT ;  /* 0x000000090200780c */ /* 0x000fc80003f25270 */
[----:B------:R-:W-:Y:S02]  /*6d80*/  SEL R3, RZ, 0x1, P1 ;  /* 0x00000001ff037807 */ /* 0x000fe40000800000 */
[----:B0-----:R-:W-:Y:S02]  /*6d90*/  SEL R7, R2, RZ, P1 ;  /* 0x000000ff02077207 */ /* 0x001fe40000800000 */
[----:B------:R-:W-:-:S03]  /*6da0*/  LOP3.LUT R8, R8, R3, RZ, 0x3c, !PT ;  /* 0x0000000308087212 */ /* 0x000fc600078e3cff */
[----:B------:R-:W-:Y:S01]  /*6db0*/  IMAD R9, R7, 0x8, R0 ;  /* 0x0000000807097824 */ /* 0x000fe200078e0200 */
[----:B------:R-:W-:Y:S01]  /*6dc0*/  SHF.L.U32 R4, R8, 0x1f, RZ ;  /* 0x0000001f08047819 */ /* 0x000fe200000006ff */
[----:B-1----:R-:W-:Y:S06]  /*6dd0*/  @!P0 BRA `(.L_x_130) ;  /* 0x0000000400788947 */ /* 0x002fec0003800000 */
.L_x_146:
[----:B------:R-:W1:Y:S01]  /*6de0*/  SYNCS.PHASECHK.TRANS64.TRYWAIT P0, [R9+URZ], R4 ;  /* 0x00000004090075a7 */ /* 0x000e62000800017f */
[----:B------:R-:W-:-:S05]  /*6df0*/  VIADD R2, R7, 0x1 ;  /* 0x0000000107027836 */ /* 0x000fca0000000000 */
[----:B------:R-:W-:-:S04]  /*6e00*/  ISETP.NE.AND P1, PT, R2, 0x9, PT ;  /* 0x000000090200780c */ /* 0x000fc80003f25270 */
[----:B------:R-:W-:Y:S02]  /*6e10*/  SEL R3, RZ, 0x1, P1 ;  /* 0x00000001ff037807 */ /* 0x000fe40000800000 */
[----:B------:R-:W-:Y:S02]  /*6e20*/  SEL R7, R2, RZ, P1 ;  /* 0x000000ff02077207 */ /* 0x000fe40000800000 */
[----:B------:R-:W-:-:S03]  /*6e30*/  LOP3.LUT R8, R8, R3, RZ, 0x3c, !PT ;  /* 0x0000000308087212 */ /* 0x000fc600078e3cff */
[----:B0-----:R-:W-:Y:S01]  /*6e40*/  IMAD R6, R7, 0x8, R0 ;  /* 0x0000000807067824 */ /* 0x001fe200078e0200 */
[----:B------:R-:W-:Y:S01]  /*6e50*/  SHF.L.U32 R5, R8, 0x1f, RZ ;  /* 0x0000001f08057819 */ /* 0x000fe200000006ff */
[----:B-1----:R-:W-:Y:S06]  /*6e60*/  @!P0 BRA `(.L_x_131) ;  /* 0x0000000400688947 */ /* 0x002fec0003800000 */
.L_x_147:
        /* <DEDUP_REMOVED lines=9> */
.L_x_148:
[----:B------:R-:W1:Y:S01]  /*6f00*/  SYNCS.PHASECHK.TRANS64.TRYWAIT P0, [R9+URZ], R4 ;  /* 0x00000004090075a7 */ /* 0x000e62000800017f */
[----:B------:R-:W-:-:S05]  /*6f10*/  VIADD R2, R7, 0x1 ;  /* 0x0000000107027836 */ /* 0x000fca0000000000 */
[----:B------:R-:W-:-:S04]  /*6f20*/  ISETP.NE.AND P1, PT, R2, 0x9, PT ;  /* 0x000000090200780c */ /* 0x000fc80003f25270 */
[----:B------:R-:W-:Y:S02]  /*6f30*/  SEL R3, RZ, 0x1, P1 ;  /* 0x00000001ff037807 */ /* 0x000fe40000800000 */
[----:B------:R-:W-:Y:S02]  /*6f40*/  SEL R7, R2, RZ, P1 ;  /* 0x000000ff02077207 */ /* 0x000fe40000800000 */
[----:B------:R-:W-:-:S03]  /*6f50*/  LOP3.LUT R8, R8, R3, RZ, 0x3c, !PT ;  /* 0x0000000308087212 */ /* 0x000fc600078e3cff */
[----:B------:R-:W-:Y:S01]  /*6f60*/  IMAD R10, R7, 0x8, R0 ;  /* 0x00000008070a7824 */ /* 0x000fe200078e0200 */
[----:B0-----:R-:W-:Y:S01]  /*6f70*/  SHF.L.U32 R5, R8, 0x1f, RZ ;  /* 0x0000001f08057819 */ /* 0x001fe200000006ff */
[----:B-1----:R-:W-:Y:S06]  /*6f80*/  @!P0 BRA `(.L_x_133) ;  /* 0x0000000400488947 */ /* 0x002fec0003800000 */
.L_x_149:
[----:B------:R-:W1:Y:S01]  /*6f90*/  SYNCS.PHASECHK.TRANS64.TRYWAIT P0, [R10+URZ], R5 ;  /* 0x000000050a0075a7 */ /* 0x000e62000800017f */
[----:B------:R-:W-:-:S05]  /*6fa0*/  VIADD R2, R7, 0x1 ;  /* 0x0000000107027836 */ /* 0x000fca0000000000 */
[----:B------:R-:W-:-:S04]  /*6fb0*/  ISETP.NE.AND P1, PT, R2, 0x9, PT ;  /* 0x000000090200780c */ /* 0x000fc80003f25270 */
[----:B------:R-:W-:Y:S02]  /*6fc0*/  SEL R3, RZ, 0x1, P1 ;  /* 0x00000001ff037807 */ /* 0x000fe40000800000 */
[----:B------:R-:W-:Y:S02]  /*6fd0*/  SEL R7, R2, RZ, P1 ;  /* 0x000000ff02077207 */ /* 0x000fe40000800000 */
[----:B0-----:R-:W-:-:S03]  /*6fe0*/  LOP3.LUT R9, R8, R3, RZ, 0x3c, !PT ;  /* 0x0000000308097212 */ /* 0x001fc600078e3cff */
[----:B------:R-:W-:Y:S01]  /*6ff0*/  IMAD R11, R7, 0x8, R0 ;  /* 0x00000008070b7824 */ /* 0x000fe200078e0200 */
[----:B------:R-:W-:Y:S01]  /*7000*/  SHF.L.U32 R6, R9, 0x1f, RZ ;  /* 0x0000001f09067819 */ /* 0x000fe200000006ff */
[----:B-1----:R-:W-:Y:S06]  /*7010*/  @!P0 BRA `(.L_x_134) ;  /* 0x0000000400388947 */ /* 0x002fec0003800000 */
.L_x_150:
[----:B------:R-:W1:Y:S01]  /*7020*/  SYNCS.PHASECHK.TRANS64.TRYWAIT P0, [R11+URZ], R6 ;  /* 0x000000060b0075a7 */ /* 0x000e62000800017f */
[----:B------:R-:W-:-:S05]  /*7030*/  VIADD R2, R7, 0x1 ;  /* 0x0000000107027836 */ /* 0x000fca0000000000 */
[----:B------:R-:W-:-:S04]  /*7040*/  ISETP.NE.AND P1, PT, R2, 0x9, PT ;  /* 0x000000090200780c */ /* 0x000fc80003f25270 */
[----:B------:R-:W-:Y:S02]  /*7050*/  SEL R4, RZ, 0x1, P1 ;  /* 0x00000001ff047807 */ /* 0x000fe40000800000 */
[----:B------:R-:W-:Y:S02]  /*7060*/  SEL R3, R2, RZ, P1 ;  /* 0x000000ff02037207 */ /* 0x000fe40000800000 */
[----:B------:R-:W-:Y:S01]  /*7070*/  LOP3.LUT R4, R9, R4, RZ, 0x3c, !PT ;  /* 0x0000000409047212 */ /* 0x000fe200078e3cff */
[----:B-1----:R-:W-:Y:S06]  /*7080*/  @!P0 BRA `(.L_x_135) ;  /* 0x0000000400308947 */ /* 0x002fec0003800000 */
.L_x_151:
[----:B------:R-:W-:Y:S01]  /*7090*/  IMAD R3, R3, 0x8, R0 ;  /* 0x0000000803037824 */ /* 0x000fe200078e0200 */
[----:B------:R-:W-:-:S07]  /*70a0*/  SHF.L.U32 R0, R4, 0x1f, RZ ;  /* 0x0000001f04007819 */ /* 0x000fce00000006ff */
.L_x_136:
[----:B--2---:R2:W3:Y:S02]  /*70b0*/  SYNCS.PHASECHK.TRANS64.TRYWAIT P0, [R3+URZ], R0 ;  /* 0x00000000030075a7 */ /* 0x0044e4000800017f */
[----:B---3--:R-:W-:Y:S05]  /*70c0*/  @!P0 NANOSLEEP.SYNCS 0x989680 ;  /* 0x009896800000895d */ /* 0x008fea0003900000 */
[----:B------:R-:W3:Y:S02]  /*70d0*/  @!P0 SYNCS.PHASECHK.TRANS64 P0, [R3+URZ], R0 ;  /* 0x00000000030085a7 */ /* 0x000ee4000800007f */
[----:B---3--:R-:W-:Y:S05]  /*70e0*/  @!P0 BRA `(.L_x_136) ;  /* 0xfffffffc00f08947 */ /* 0x008fea000383ffff */
.L_x_126:
[----:B------:R-:W-:Y:S05]  /*70f0*/  BSYNC B0 ;  /* 0x0000000000007941 */ /* 0x000fea0003800000 */
.L_x_125:
[----:B------:R-:W-:Y:S05]  /*7100*/  EXIT ;  /* 0x000000000000794d */ /* 0x000fea0003800000 */
.L_x_22:
[----:B-1----:R-:W-:-:S04]  /*7110*/  IMAD.U32 R9, RZ, RZ, UR6 ;  /* 0x00000006ff097e24 */ /* 0x002fc8000f8e00ff */
[----:B------:R1:W3:Y:S03]  /*7120*/  SYNCS.PHASECHK.TRANS64.TRYWAIT P0, [R9+URZ], R8 ;  /* 0x00000008090075a7 */ /* 0x0002e6000800017f */
[----:B---3--:R-:W-:Y:S05]  /*7130*/  @!P0 NANOSLEEP.SYNCS 0x989680 ;  /* 0x009896800000895d */ /* 0x008fea0003900000 */
[----:B------:R-:W3:Y:S02]  /*7140*/  @!P0 SYNCS.PHASECHK.TRANS64 P0, [R9+URZ], R8 ;  /* 0x00000008090085a7 */ /* 0x000ee4000800007f */
[----:B---3--:R-:W-:Y:S05]  /*7150*/  @!P0 BRA `(.L_x_22) ;  /* 0xfffffffc00ec8947 */ /* 0x008fea000383ffff */
[----:B------:R-:W-:Y:S05]  /*7160*/  BRA `(.L_x_21) ;  /* 0xffffffa400607947 */ /* 0x000fea000383ffff */
.L_x_28:
[----:B-1----:R-:W-:-:S04]  /*7170*/  IMAD.U32 R11, RZ, RZ, UR12 ;  /* 0x0000000cff0b7e24 */ /* 0x002fc8000f8e00ff */
[----:B------:R1:W3:Y:S03]  /*7180*/  SYNCS.PHASECHK.TRANS64.TRYWAIT P0, [R11+URZ], R10 ;  /* 0x0000000a0b0075a7 */ /* 0x0002e6000800017f */
[----:B---3--:R-:W-:Y:S05]  /*7190*/  @!P0 NANOSLEEP.SYNCS 0x989680 ;  /* 0x009896800000895d */ /* 0x008fea0003900000 */
[----:B------:R-:W3:Y:S02]  /*71a0*/  @!P0 SYNCS.PHASECHK.TRANS64 P0, [R11+URZ], R10 ;  /* 0x0000000a0b0085a7 */ /* 0x000ee4000800007f */
[----:B---3--:R-:W-:Y:S05]  /*71b0*/  @!P0 BRA `(.L_x_28) ;  /* 0xfffffffc00ec8947 */ /* 0x008fea000383ffff */
[----:B------:R-:W-:Y:S05]  /*71c0*/  BRA `(.L_x_27) ;  /* 0xffffffac00187947 */ /* 0x000fea000383ffff */
.L_x_113:
[----:B------:R-:W-:Y:S01]  /*71d0*/  BSSY B1, `(.L_x_137) ;  /* 0x0000006000017945 */ /* 0x000fe20003800000 */
[----:B------:R-:W-:-:S07]  /*71e0*/  IMAD.MOV.U32 R7, RZ, RZ, -0x1 ;  /* 0xffffffffff077424 */ /* 0x000fce00078e00ff */
[----:B------:R-:W-:Y:S05]  /*71f0*/  WARPSYNC.COLLECTIVE R7, `(.L_x_138) ;  /* 0x00000000070c7348 */ /* 0x000fea0003c00000 */
[----:B------:R-:W-:Y:S02]  /*7200*/  ELECT P0, UR62, PT ;  /* 0x00000000003e782f */ /* 0x000fe40003800000 */
[----:B------:R-:W-:Y:S01]  /*7210*/  MOV R7, UR62 ;  /* 0x0000003e00077c02 */ /* 0x000fe20008000f00 */
[----:B------:R-:W-:Y:S10]  /*7220*/  ENDCOLLECTIVE ;  /* 0x000000000000791b */ /* 0x000ff40003800000 */
.L_x_138:
[----:B------:R-:W-:Y:S05]  /*7230*/  BSYNC B1 ;  /* 0x0000000000017941 */ /* 0x000fea0003800000 */
.L_x_137:
[----:B------:R-:W-:Y:S05]  /*7240*/  BRA `(.L_x_139) ;  /* 0xffffffec00847947 */ /* 0x000fea000383ffff */
.L_x_116:
[----:B-1----:R1:W2:Y:S02]  /*7250*/  SYNCS.PHASECHK.TRANS64.TRYWAIT P0, [R20+URZ+0x48], R9 ;  /* 0x00004809140075a7 */ /* 0x0022a4000800017f */
[----:B--2---:R-:W-:Y:S05]  /*7260*/  @!P0 NANOSLEEP.SYNCS 0x989680 ;  /* 0x009896800000895d */ /* 0x004fea0003900000 */
[----:B------:R-:W2:Y:S02]  /*7270*/  @!P0 SYNCS.PHASECHK.TRANS64 P0, [R20+URZ+0x48], R9 ;  /* 0x00004809140085a7 */ /* 0x000ea4000800007f */
[----:B--2---:R-:W-:Y:S05]  /*7280*/  @!P0 BRA `(.L_x_116) ;  /* 0xfffffffc00f08947 */ /* 0x004fea000383ffff */
[----:B------:R-:W-:Y:S05]  /*7290*/  BRA `(.L_x_140) ;  /* 0xffffffec00c07947 */ /* 0x000fea000383ffff */
.L_x_124:
[----:B------:R-:W-:Y:S01]  /*72a0*/  BSSY B0, `(.L_x_141) ;  /* 0x0000006000007945 */ /* 0x000fe20003800000 */
[----:B------:R-:W-:-:S07]  /*72b0*/  IMAD.MOV.U32 R7, RZ, RZ, -0x1 ;  /* 0xffffffffff077424 */ /* 0x000fce00078e00ff */
[----:B------:R-:W-:Y:S05]  /*72c0*/  WARPSYNC.COLLECTIVE R7, `(.L_x_142) ;  /* 0x00000000070c7348 */ /* 0x000fea0003c00000 */
[----:B------:R-:W-:Y:S02]  /*72d0*/  ELECT P0, UR62, PT ;  /* 0x00000000003e782f */ /* 0x000fe40003800000 */
[----:B------:R-:W-:Y:S01]  /*72e0*/  MOV R7, UR62 ;  /* 0x0000003e00077c02 */ /* 0x000fe20008000f00 */
[----:B------:R-:W-:Y:S10]  /*72f0*/  ENDCOLLECTIVE ;  /* 0x000000000000791b */ /* 0x000ff40003800000 */
.L_x_142:
[----:B------:R-:W-:Y:S05]  /*7300*/  BSYNC B0 ;  /* 0x0000000000007941 */ /* 0x000fea0003800000 */
.L_x_141:
[----:B------:R-:W-:Y:S05]  /*7310*/  BRA `(.L_x_143) ;  /* 0xfffffff800147947 */ /* 0x000fea000383ffff */
.L_x_128:
[----:B0-----:R0:W1:Y:S02]  /*7320*/  SYNCS.PHASECHK.TRANS64.TRYWAIT P0, [R6+URZ], R3 ;  /* 0x00000003060075a7 */ /* 0x001064000800017f */
[----:B-1----:R-:W-:Y:S05]  /*7330*/  @!P0 NANOSLEEP.SYNCS 0x989680 ;  /* 0x009896800000895d */ /* 0x002fea0003900000 */
[----:B------:R-:W1:Y:S02]  /*7340*/  @!P0 SYNCS.PHASECHK.TRANS64 P0, [R6+URZ], R3 ;  /* 0x00000003060085a7 */ /* 0x000e64000800007f */
[----:B-1----:R-:W-:Y:S05]  /*7350*/  @!P0 BRA `(.L_x_128) ;  /* 0xfffffffc00f08947 */ /* 0x002fea000383ffff */
[----:B------:R-:W-:Y:S05]  /*7360*/  BRA `(.L_x_144) ;  /* 0xfffffff800547947 */ /* 0x000fea000383ffff */
.L_x_129:
[----:B0-----:R0:W1:Y:S02]  /*7370*/  SYNCS.PHASECHK.TRANS64.TRYWAIT P0, [R7+URZ], R4 ;  /* 0x00000004070075a7 */ /* 0x001064000800017f */
[----:B-1----:R-:W-:Y:S05]  /*7380*/  @!P0 NANOSLEEP.SYNCS 0x989680 ;  /* 0x009896800000895d */ /* 0x002fea0003900000 */
[----:B------:R-:W1:Y:S02]  /*7390*/  @!P0 SYNCS.PHASECHK.TRANS64 P0, [R7+URZ], R4 ;  /* 0x00000004070085a7 */ /* 0x000e64000800007f */
[----:B-1----:R-:W-:Y:S05]  /*73a0*/  @!P0 BRA `(.L_x_129) ;  /* 0xfffffffc00f08947 */ /* 0x002fea000383ffff */
[----:B------:R-:W-:Y:S05]  /*73b0*/  BRA `(.L_x_145) ;  /* 0xfffffff800647947 */ /* 0x000fea000383ffff */
.L_x_130:
[----:B0-----:R0:W1:Y:S02]  /*73c0*/  SYNCS.PHASECHK.TRANS64.TRYWAIT P0, [R6+URZ], R5 ;  /* 0x00000005060075a7 */ /* 0x001064000800017f */
[----:B-1----:R-:W-:Y:S05]  /*73d0*/  @!P0 NANOSLEEP.SYNCS 0x989680 ;  /* 0x009896800000895d */ /* 0x002fea0003900000 */
[----:B------:R-:W1:Y:S02]  /*73e0*/  @!P0 SYNCS.PHASECHK.TRANS64 P0, [R6+URZ], R5 ;  /* 0x00000005060085a7 */ /* 0x000e64000800007f */
[----:B-1----:R-:W-:Y:S05]  /*73f0*/  @!P0 BRA `(.L_x_130) ;  /* 0xfffffffc00f08947 */ /* 0x002fea000383ffff */
[----:B------:R-:W-:Y:S05]  /*7400*/  BRA `(.L_x_146) ;  /* 0xfffffff800747947 */ /* 0x000fea000383ffff */
.L_x_131:
[----:B0-----:R0:W1:Y:S02]  /*7410*/  SYNCS.PHASECHK.TRANS64.TRYWAIT P0, [R9+URZ], R4 ;  /* 0x00000004090075a7 */ /* 0x001064000800017f */
[----:B-1----:R-:W-:Y:S05]  /*7420*/  @!P0 NANOSLEEP.SYNCS 0x989680 ;  /* 0x009896800000895d */ /* 0x002fea0003900000 */
[----:B------:R-:W1:Y:S02]  /*7430*/  @!P0 SYNCS.PHASECHK.TRANS64 P0, [R9+URZ], R4 ;  /* 0x00000004090085a7 */ /* 0x000e64000800007f */
[----:B-1----:R-:W-:Y:S05]  /*7440*/  @!P0 BRA `(.L_x_131) ;  /* 0xfffffffc00f08947 */ /* 0x002fea000383ffff */
[----:B------:R-:W-:Y:S05]  /*7450*/  BRA `(.L_x_147) ;  /* 0xfffffff800847947 */ /* 0x000fea000383ffff */
.L_x_132:
[----:B0-----:R0:W1:Y:S02]  /*7460*/  SYNCS.PHASECHK.TRANS64.TRYWAIT P0, [R6+URZ], R5 ;  /* 0x00000005060075a7 */ /* 0x001064000800017f */
[----:B-1----:R-:W-:Y:S05]  /*7470*/  @!P0 NANOSLEEP.SYNCS 0x989680 ;  /* 0x009896800000895d */ /* 0x002fea0003900000 */
[----:B------:R-:W1:Y:S02]  /*7480*/  @!P0 SYNCS.PHASECHK.TRANS64 P0, [R6+URZ], R5 ;  /* 0x00000005060085a7 */ /* 0x000e64000800007f */
[----:B-1----:R-:W-:Y:S05]  /*7490*/  @!P0 BRA `(.L_x_132) ;  /* 0xfffffffc00f08947 */ /* 0x002fea000383ffff */
[----:B------:R-:W-:Y:S05]  /*74a0*/  BRA `(.L_x_148) ;  /* 0xfffffff800947947 */ /* 0x000fea000383ffff */
.L_x_133:
[----:B0-----:R0:W1:Y:S02]  /*74b0*/  SYNCS.PHASECHK.TRANS64.TRYWAIT P0, [R9+URZ], R4 ;  /* 0x00000004090075a7 */ /* 0x001064000800017f */
[----:B-1----:R-:W-:Y:S05]  /*74c0*/  @!P0 NANOSLEEP.SYNCS 0x989680 ;  /* 0x009896800000895d */ /* 0x002fea0003900000 */
[----:B------:R-:W1:Y:S02]  /*74d0*/  @!P0 SYNCS.PHASECHK.TRANS64 P0, [R9+URZ], R4 ;  /* 0x00000004090085a7 */ /* 0x000e64000800007f */
[----:B-1----:R-:W-:Y:S05]  /*74e0*/  @!P0 BRA `(.L_x_133) ;  /* 0xfffffffc00f08947 */ /* 0x002fea000383ffff */
[----:B------:R-:W-:Y:S05]  /*74f0*/  BRA `(.L_x_149) ;  /* 0xfffffff800a47947 */ /* 0x000fea000383ffff */
.L_x_134:
[----:B0-----:R0:W1:Y:S02]  /*7500*/  SYNCS.PHASECHK.TRANS64.TRYWAIT P0, [R10+URZ], R5 ;  /* 0x000000050a0075a7 */ /* 0x001064000800017f */
[----:B-1----:R-:W-:Y:S05]  /*7510*/  @!P0 NANOSLEEP.SYNCS 0x989680 ;  /* 0x009896800000895d */ /* 0x002fea0003900000 */
[----:B------:R-:W1:Y:S02]  /*7520*/  @!P0 SYNCS.PHASECHK.TRANS64 P0, [R10+URZ], R5 ;  /* 0x000000050a0085a7 */ /* 0x000e64000800007f */
[----:B-1----:R-:W-:Y:S05]  /*7530*/  @!P0 BRA `(.L_x_134) ;  /* 0xfffffffc00f08947 */ /* 0x002fea000383ffff */
[----:B------:R-:W-:Y:S05]  /*7540*/  BRA `(.L_x_150) ;  /* 0xfffffff800b47947 */ /* 0x000fea000383ffff */
.L_x_135:
[----:B-1----:R1:W2:Y:S02]  /*7550*/  SYNCS.PHASECHK.TRANS64.TRYWAIT P0, [R11+URZ], R6 ;  /* 0x000000060b0075a7 */ /* 0x0022a4000800017f */
[----:B--2---:R-:W-:Y:S05]  /*7560*/  @!P0 NANOSLEEP.SYNCS 0x989680 ;  /* 0x009896800000895d */ /* 0x004fea0003900000 */
[----:B------:R-:W2:Y:S02]  /*7570*/  @!P0 SYNCS.PHASECHK.TRANS64 P0, [R11+URZ], R6 ;  /* 0x000000060b0085a7 */ /* 0x000ea4000800007f */
[----:B--2---:R-:W-:Y:S05]  /*7580*/  @!P0 BRA `(.L_x_135) ;  /* 0xfffffffc00f08947 */ /* 0x004fea000383ffff */
[----:B------:R-:W-:Y:S05]  /*7590*/  BRA `(.L_x_151) ;  /* 0xfffffff800bc7947 */ /* 0x000fea000383ffff */
.L_x_152:
[----:B------:R-:W-:-:S00]  /*75a0*/  BRA `(.L_x_152) ;  /* 0xfffffffc00fc7947 */ /* 0x000fc0000383ffff */
[----:B------:R-:W-:-:S00]  /*75b0*/  NOP ;  /* 0x0000000000007918 */ /* 0x000fc00000000000 */
        /* <DEDUP_REMOVED lines=12> */
.L_x_153:


//--------------------- .nv.shared._ZN7cutlass13device_kernelINS_4gemm6kernel13GemmUniversalIN4cute5tupleIJiiiiEEENS1_10collective13CollectiveMmaINS1_37MainloopSm90TmaGmmaWarpSpecializedFP8ILi9ENS5_IJNS4_1CILi4EEESB_NSA_ILi1EEEEEENS1_35KernelTmaWarpSpecializedCooperativeEEENS5_IJNSA_ILi128EEENSA_ILi64EEESG_EEENS_12float_e5m2_tENS5_IJlSC_lEEESJ_SK_NS4_8TiledMMAINS4_8MMA_AtomIJNS4_4SM904GMMA30MMA_64x64x32_F32E5M2E5M2_SS_TNILNSO_7ScaleInE1ELSQ_1EEEEEENS4_6LayoutINS5_IJNSA_ILi2EEESC_SC_EEENS5_IJSC_NSA_ILi0EEESW_EEEEENS5_IJNS4_10UnderscoreESZ_SZ_EEEEENS4_23SM90_TMA_LOAD_MULTICASTENS4_14ComposedLayoutINS4_7SwizzleILi3ELi4ELi3EEENS4_18smem_ptr_flag_bitsILi8EEENST_INS5_IJNSA_ILi8EEESG_EEENS5_IJSG_SC_EEEEEEEvNS4_8identityES12_S1C_vS1D_EENS_8epilogue10collective6detail29Sm90TmaWarpSpecializedAdapterINS1G_15DefaultEpilogueISJ_SK_SK_NS1F_6thread17LinearCombinationISJ_Li1EffLNS1K_9ScaleType4KindE0ELNS_15FloatRoundStyleE2ESJ_EENS1_15EpilogueDefaultEEEEEvvEEEEvNT_6ParamsE --------------------------
	.section	.nv.shared._ZN7cutlass13device_kernelINS_4gemm6kernel13GemmUniversalIN4cute5tupleIJiiiiEEENS1_10collective13CollectiveMmaINS1_37MainloopSm90TmaGmmaWarpSpecializedFP8ILi9ENS5_IJNS4_1CILi4EEESB_NSA_ILi1EEEEEENS1_35KernelTmaWarpSpecializedCooperativeEEENS5_IJNSA_ILi128EEENSA_ILi64EEESG_EEENS_12float_e5m2_tENS5_IJlSC_lEEESJ_SK_NS4_8TiledMMAINS4_8MMA_AtomIJNS4_4SM904GMMA30MMA_64x64x32_F32E5M2E5M2_SS_TNILNSO_7ScaleInE1ELSQ_1EEEEEENS4_6LayoutINS5_IJNSA_ILi2EEESC_SC_EEENS5_IJSC_NSA_ILi0EEESW_EEEEENS5_IJNS4_10UnderscoreESZ_SZ_EEEEENS4_23SM90_TMA_LOAD_MULTICASTENS4_14ComposedLayoutINS4_7SwizzleILi3ELi4ELi3EEENS4_18smem_ptr_flag_bitsILi8EEENST_INS5_IJNSA_ILi8EEESG_EEENS5_IJSG_SC_EEEEEEEvNS4_8identityES12_S1C_vS1D_EENS_8epilogue10collective6detail29Sm90TmaWarpSpecializedAdapterINS1G_15DefaultEpilogueISJ_SK_SK_NS1F_6thread17LinearCombinationISJ_Li1EffLNS1K_9ScaleType4KindE0ELNS_15FloatRoundStyleE2ESJ_EENS1_15EpilogueDefaultEEEEEvvEEEEvNT_6ParamsE,"aw",@nobits
	.sectionflags	@""
	.align	16
	.zero		1024


//--------------------- .nv.shared.reserved.0     --------------------------
	.section	.nv.shared.reserved.0,"aw",@nobits
	.weak		__nv_reservedSMEM_offset_0_alias
	.size		__nv_reservedSMEM_offset_0_alias, 0, 0
	.other		__nv_reservedSMEM_offset_0_alias,@"STO_CUDA_RESERVED_SHARED STV_DEFAULT"
__nv_reservedSMEM_offset_0_alias:
	.zero		0


//--------------------- .nv.global                --------------------------
	.section	.nv.global,"aw",@nobits
.nv.global:
	.type		_ZN40_INTERNAL_bfeb3640_4_k_cu_6b1f56b5_173664cute1_E,@object
	.size		_ZN40_INTERNAL_bfeb3640_4_k_cu_6b1f56b5_173664cute1_E,(_ZN40_INTERNAL_bfeb3640_4_k_cu_6b1f56b5_173664cuda3std3__45__cpo6cbeginE - _ZN40_INTERNAL_bfeb3640_4_k_cu_6b1f56b5_173664cute1_E)
_ZN40_INTERNAL_bfeb3640_4_k_cu_6b1f56b5_173664cute1_E:
	.zero		1
	.type		_ZN40_INTERNAL_bfeb3640_4_k_cu_6b1f56b5_173664cuda3std3__45__cpo6cbeginE,@object
	.size		_ZN40_INTERNAL_bfeb3640_4_k_cu_6b1f56b5_173664cuda3std3__45__cpo6cbeginE,(_ZN40_INTERNAL_bfeb3640_4_k_cu_6b1f56b5_173664cuda3std3__48in_placeE - _ZN40_INTERNAL_bfeb3640_4_k_cu_6b1f56b5_173664cuda3std3__45__cpo6cbeginE)
_ZN40_INTERNAL_bfeb3640_4_k_cu_6b1f56b5_173664cuda3std3__45__cpo6cbeginE:
	.zero		1
	.type		_ZN40_INTERNAL_bfeb3640_4_k_cu_6b1f56b5_173664cuda3std3__48in_placeE,@object
	.size		_ZN40_INTERNAL_bfeb3640_4_k_cu_6b1f56b5_173664cuda3std3__48in_placeE,(_ZN40_INTERNAL_bfeb3640_4_k_cu_6b1f56b5_173664cuda3std6ranges3__45__cpo9iter_moveE - _ZN40_INTERNAL_bfeb3640_4_k_cu_6b1f56b5_173664cuda3std3__48in_placeE)
_ZN40_INTERNAL_bfeb3640_4_k_cu_6b1f56b5_173664cuda3std3__48in_placeE:
	.zero		1
	.type		_ZN40_INTERNAL_bfeb3640_4_k_cu_6b1f56b5_173664cuda3std6ranges3__45__cpo9iter_moveE,@object
	.size		_ZN40_INTERNAL_bfeb3640_4_k_cu_6b1f56b5_173664cuda3std6ranges3__45__cpo9iter_moveE,(_ZN40_INTERNAL_bfeb3640_4_k_cu_6b1f56b5_173664cuda3std3__45__cpo5beginE - _ZN40_INTERNAL_bfeb3640_4_k_cu_6b1f56b5_173664cuda3std6ranges3__45__cpo9iter_moveE)
_ZN40_INTERNAL_bfeb3640_4_k_cu_6b1f56b5_173664cuda3std6ranges3__45__cpo9iter_moveE:
	.zero		1
	.type		_ZN40_INTERNAL_bfeb3640_4_k_cu_6b1f56b5_173664cuda3std3__45__cpo5beginE,@object
	.size		_ZN40_INTERNAL_bfeb3640_4_k_cu_6b1f56b5_173664cuda3std3__45__cpo5beginE,(_ZN40_INTERNAL_bfeb3640_4_k_cu_6b1f56b5_173664cuda3std3__442_GLOBAL__N__bfeb3640_4_k_cu_6b1f56b5_173666ignoreE - _ZN40_INTERNAL_bfeb3640_4_k_cu_6b1f56b5_173664cuda3std3__45__cpo5beginE)
_ZN40_INTERNAL_bfeb3640_4_k_cu_6b1f56b5_173664cuda3std3__45__cpo5beginE:
	.zero		1
	.type		_ZN40_INTERNAL_bfeb3640_4_k_cu_6b1f56b5_173664cuda3std3__442_GLOBAL__N__bfeb3640_4_k_cu_6b1f56b5_173666ignoreE,@object
	.size		_ZN40_INTERNAL_bfeb3640_4_k_cu_6b1f56b5_173664cuda3std3__442_GLOBAL__N__bfeb3640_4_k_cu_6b1f56b5_173666ignoreE,(_ZN40_INTERNAL_bfeb3640_4_k_cu_6b1f56b5_173664cute7productE - _ZN40_INTERNAL_bfeb3640_4_k_cu_6b1f56b5_173664cuda3std3__442_GLOBAL__N__bfeb3640_4_k_cu_6b1f56b5_173666ignoreE)
_ZN40_INTERNAL_bfeb3640_4_k_cu_6b1f56b5_173664cuda3std3__442_GLOBAL__N__bfeb3640_4_k_cu_6b1f56b5_173666ignoreE:
	.zero		1
	.type		_ZN40_INTERNAL_bfeb3640_4_k_cu_6b1f56b5_173664cute7productE,@object
	.size		_ZN40_INTERNAL_bfeb3640_4_k_cu_6b1f56b5_173664cute7productE,(_ZN40_INTERNAL_bfeb3640_4_k_cu_6b1f56b5_173664cuda3std3__45__cpo3endE - _ZN40_INTERNAL_bfeb3640_4_k_cu_6b1f56b5_173664cute7productE)
_ZN40_INTERNAL_bfeb3640_4_k_cu_6b1f56b5_173664cute7productE:
	.zero		1
	.type		_ZN40_INTERNAL_bfeb3640_4_k_cu_6b1f56b5_173664cuda3std3__45__cpo3endE,@object
	.size		_ZN40_INTERNAL_bfeb3640_4_k_cu_6b1f56b5_173664cuda3std3__45__cpo3endE,(_ZN40_INTERNAL_bfeb3640_4_k_cu_6b1f56b5_173664cuda3std3__419piecewise_constructE - _ZN40_INTERNAL_bfeb3640_4_k_cu_6b1f56b5_173664cuda3std3__45__cpo3endE)
_ZN40_INTERNAL_bfeb3640_4_k_cu_6b1f56b5_173664cuda3std3__45__cpo3endE:
	.zero		1
	.type		_ZN40_INTERNAL_bfeb3640_4_k_cu_6b1f56b5_173664cuda3std3__419piecewise_constructE,@object
	.size		_ZN40_INTERNAL_bfeb3640_4_k_cu_6b1f56b5_173664cuda3std3__419piecewise_constructE,(_ZN40_INTERNAL_bfeb3640_4_k_cu_6b1f56b5_173664cuda3std3__45__cpo4cendE - _ZN40_INTERNAL_bfeb3640_4_k_cu_6b1f56b5_173664cuda3std3__419piecewise_constructE)
_ZN40_INTERNAL_bfeb3640_4_k_cu_6b1f56b5_173664cuda3std3__419piecewise_constructE:
	.zero		1
	.type		_ZN40_INTERNAL_bfeb3640_4_k_cu_6b1f56b5_173664cuda3std3__45__cpo4cendE,@object
	.size		_ZN40_INTERNAL_bfeb3640_4_k_cu_6b1f56b5_173664cuda3std3__45__cpo4cendE,(_ZN40_INTERNAL_bfeb3640_4_k_cu_6b1f56b5_173664cuda3std6ranges3__45__cpo4swapE - _ZN40_INTERNAL_bfeb3640_4_k_cu_6b1f56b5_173664cuda3std3__45__cpo4cendE)
_ZN40_INTERNAL_bfeb3640_4_k_cu_6b1f56b5_173664cuda3std3__45__cpo4cendE:
	.zero		1
	.type		_ZN40_INTERNAL_bfeb3640_4_k_cu_6b1f56b5_173664cuda3std6ranges3__45__cpo4swapE,@object
	.size		_ZN40_INTERNAL_bfeb3640_4_k_cu_6b1f56b5_173664cuda3std6ranges3__45__cpo4swapE,(.L_7 - _ZN40_INTERNAL_bfeb3640_4_k_cu_6b1f56b5_173664cuda3std6ranges3__45__cpo4swapE)
_ZN40_INTERNAL_bfeb3640_4_k_cu_6b1f56b5_173664cuda3std6ranges3__45__cpo4swapE:
	.zero		1
.L_7:


//--------------------- .nv.constant0._ZN7cutlass13device_kernelINS_4gemm6kernel13GemmUniversalIN4cute5tupleIJiiiiEEENS1_10collective13CollectiveMmaINS1_37MainloopSm90TmaGmmaWarpSpecializedFP8ILi9ENS5_IJNS4_1CILi4EEESB_NSA_ILi1EEEEEENS1_35KernelTmaWarpSpecializedCooperativeEEENS5_IJNSA_ILi128EEENSA_ILi64EEESG_EEENS_12float_e5m2_tENS5_IJlSC_lEEESJ_SK_NS4_8TiledMMAINS4_8MMA_AtomIJNS4_4SM904GMMA30MMA_64x64x32_F32E5M2E5M2_SS_TNILNSO_7ScaleInE1ELSQ_1EEEEEENS4_6LayoutINS5_IJNSA_ILi2EEESC_SC_EEENS5_IJSC_NSA_ILi0EEESW_EEEEENS5_IJNS4_10UnderscoreESZ_SZ_EEEEENS4_23SM90_TMA_LOAD_MULTICASTENS4_14ComposedLayoutINS4_7SwizzleILi3ELi4ELi3EEENS4_18smem_ptr_flag_bitsILi8EEENST_INS5_IJNSA_ILi8EEESG_EEENS5_IJSG_SC_EEEEEEEvNS4_8identityES12_S1C_vS1D_EENS_8epilogue10collective6detail29Sm90TmaWarpSpecializedAdapterINS1G_15DefaultEpilogueISJ_SK_SK_NS1F_6thread17LinearCombinationISJ_Li1EffLNS1K_9ScaleType4KindE0ELNS_15FloatRoundStyleE2ESJ_EENS1_15EpilogueDefaultEEEEEvvEEEEvNT_6ParamsE --------------------------
	.section	.nv.constant0._ZN7cutlass13device_kernelINS_4gemm6kernel13GemmUniversalIN4cute5tupleIJiiiiEEENS1_10collective13CollectiveMmaINS1_37MainloopSm90TmaGmmaWarpSpecializedFP8ILi9ENS5_IJNS4_1CILi4EEESB_NSA_ILi1EEEEEENS1_35KernelTmaWarpSpecializedCooperativeEEENS5_IJNSA_ILi128EEENSA_ILi64EEESG_EEENS_12float_e5m2_tENS5_IJlSC_lEEESJ_SK_NS4_8TiledMMAINS4_8MMA_AtomIJNS4_4SM904GMMA30MMA_64x64x32_F32E5M2E5M2_SS_TNILNSO_7ScaleInE1ELSQ_1EEEEEENS4_6LayoutINS5_IJNSA_ILi2EEESC_SC_EEENS5_IJSC_NSA_ILi0EEESW_EEEEENS5_IJNS4_10UnderscoreESZ_SZ_EEEEENS4_23SM90_TMA_LOAD_MULTICASTENS4_14ComposedLayoutINS4_7SwizzleILi3ELi4ELi3EEENS4_18smem_ptr_flag_bitsILi8EEENST_INS5_IJNSA_ILi8EEESG_EEENS5_IJSG_SC_EEEEEEEvNS4_8identityES12_S1C_vS1D_EENS_8epilogue10collective6detail29Sm90TmaWarpSpecializedAdapterINS1G_15DefaultEpilogueISJ_SK_SK_NS1F_6thread17LinearCombinationISJ_Li1EffLNS1K_9ScaleType4KindE0ELNS_15FloatRoundStyleE2ESJ_EENS1_15EpilogueDefaultEEEEEvvEEEEvNT_6ParamsE,"a",@progbits
	.sectionflags	@""
	.align	4
.nv.constant0._ZN7cutlass13device_kernelINS_4gemm6kernel13GemmUniversalIN4cute5tupleIJiiiiEEENS1_10collective13CollectiveMmaINS1_37MainloopSm90TmaGmmaWarpSpecializedFP8ILi9ENS5_IJNS4_1CILi4EEESB_NSA_ILi1EEEEEENS1_35KernelTmaWarpSpecializedCooperativeEEENS5_IJNSA_ILi128EEENSA_ILi64EEESG_EEENS_12float_e5m2_tENS5_IJlSC_lEEESJ_SK_NS4_8TiledMMAINS4_8MMA_AtomIJNS4_4SM904GMMA30MMA_64x64x32_F32E5M2E5M2_SS_TNILNSO_7ScaleInE1ELSQ_1EEEEEENS4_6LayoutINS5_IJNSA_ILi2EEESC_SC_EEENS5_IJSC_NSA_ILi0EEESW_EEEEENS5_IJNS4_10UnderscoreESZ_SZ_EEEEENS4_23SM90_TMA_LOAD_MULTICASTENS4_14ComposedLayoutINS4_7SwizzleILi3ELi4ELi3EEENS4_18smem_ptr_flag_bitsILi8EEENST_INS5_IJNSA_ILi8EEESG_EEENS5_IJSG_SC_EEEEEEEvNS4_8identityES12_S1C_vS1D_EENS_8epilogue10collective6detail29Sm90TmaWarpSpecializedAdapterINS1G_15DefaultEpilogueISJ_SK_SK_NS1F_6thread17LinearCombinationISJ_Li1EffLNS1K_9ScaleType4KindE0ELNS_15FloatRoundStyleE2ESJ_EENS1_15EpilogueDefaultEEEEEvvEEEEvNT_6ParamsE:
	.zero		1664


//--------------------- SYMBOLS --------------------------

	.type		.nv.reservedSmem.offset0,@object
	.size		.nv.reservedSmem.offset0,0x4
